def attn_fwd(
    Q,
    K,
    V,
    Out,
    Lse,
    sm_scale,
    stride_qz,
    stride_qh,
    stride_qm,
    stride_qk,
    stride_kz,
    stride_kh,
    stride_kn,
    stride_kk,
    stride_vz,
    stride_vh,
    stride_vn,
    stride_vk,
    stride_oz,
    stride_oh,
    stride_om,
    stride_ok,
    seqlen_q,
    seqlen_k,
    BLOCK_M: tl.constexpr,
    BLOCK_N: tl.constexpr,
    HEAD_DIM: tl.constexpr,
    CAUSAL: tl.constexpr,
):
    start_m = tl.program_id(0)
    off_hz = tl.program_id(1)
    q_off = off_hz * stride_qh
    k_off = off_hz * stride_kh
    v_off = off_hz * stride_vh
    offs_m = start_m * BLOCK_M + tl.arange(0, BLOCK_M)
    offs_d = tl.arange(0, HEAD_DIM)
    offs_n = tl.arange(0, BLOCK_N)
    q_ptrs = Q + q_off + offs_m[:, None] * stride_qm + offs_d[None, :] * stride_qk
    k_ptrs = K + k_off + offs_d[:, None] * stride_kk + offs_n[None, :] * stride_kn
    v_ptrs = V + v_off + offs_n[:, None] * stride_vn + offs_d[None, :] * stride_vk
    m_i = tl.full([BLOCK_M], float("-inf"), dtype=tl.float32)
    l_i = tl.zeros([BLOCK_M], dtype=tl.float32) + 1.0
    acc = tl.zeros([BLOCK_M, HEAD_DIM], dtype=tl.float32)
    q = tl.load(q_ptrs)
    acc, l_i, m_i = _attn_fwd_inner(
        acc,
        l_i,
        m_i,
        q,
        k_ptrs,
        v_ptrs,
        sm_scale,
        stride_kn,
        stride_vn,
        start_m,
        seqlen_k,
        BLOCK_M,
        BLOCK_N,
        HEAD_DIM,
        CAUSAL,
    )
    acc = acc / l_i[:, None]
    lse = m_i + tl.math.log2(l_i) / 1.4426950408889634
    o_ptrs = (
        Out
        + off_hz * stride_oh
        + offs_m[:, None] * stride_om
        + offs_d[None, :] * stride_ok
    )
    tl.store(o_ptrs, acc.to(Out.dtype.element_ty))
    tl.store(Lse + off_hz * seqlen_q + offs_m, lse)

# config = {"BLOCK_M": 32, "BLOCK_N": 32, "HEAD_DIM": 32, "arch": "sm_100", "causal": false, "dtype": "fp16", "num_stages": 4, "num_warps": 8}
# arch = sm_100


// ===== COMPILED SASS (sm_100a) =====

	.target	sm_100a

	.elftype	@"ET_EXEC"


//--------------------- .note.nv.tkinfo           --------------------------
	.section	.note.nv.tkinfo,"",@"SHT_NOTE"
	.sectionflags	@"SHF_NOTE_NV_TKINFO"
	.tkinfo
        /*0018*/ 	.word	0x00000081
        /*0030*/ 	.string	""
        /*0030*/ 	.string	"ptxas-blackwell"
        /*0030*/ 	.string	"Cuda compilation tools, release 12.9, V12.9.86"
        /*0030*/ 	.string	"Build cuda_12.9.r12.9/compiler.36037853_0"
        /*0030*/ 	.string	"-v  -suppress-debug-info  -lineinfo  -arch sm_100a "



//--------------------- .note.nv.cuver            --------------------------
	.section	.note.nv.cuver,"",@"SHT_NOTE"
	.sectionflags	@"SHF_NOTE_NV_CUVER"
        /*0018*/ 	.short	0x0001
        /*001a*/ 	.short	0x0064
        /*001c*/ 	.short	0x0001
        /*001e*/ 	.short	0x0000
        /*0020*/ 	.short	0x0001
        /*0022*/ 	.short	0x0000


//--------------------- .nv.info                  --------------------------
	.section	.nv.info,"",@"SHT_CUDA_INFO"
	.align	4


	//----- nvinfo : EIATTR_REGCOUNT
	.align		4
        /*0000*/ 	.byte	0x04, 0x2f
        /*0002*/ 	.short	(.L_2 - .L_1)
	.align		4
.L_1:
        /*0004*/ 	.word	index@(attn_fwd)
        /*0008*/ 	.word	0x00000050


	//----- nvinfo : EIATTR_FRAME_SIZE
	.align		4
.L_2:
        /*000c*/ 	.byte	0x04, 0x11
        /*000e*/ 	.short	(.L_4 - .L_3)
	.align		4
.L_3:
        /*0010*/ 	.word	index@(attn_fwd)
        /*0014*/ 	.word	0x00000000


	//----- nvinfo : EIATTR_MIN_STACK_SIZE
	.align		4
.L_4:
        /*0018*/ 	.byte	0x04, 0x12
        /*001a*/ 	.short	(.L_6 - .L_5)
	.align		4
.L_5:
        /*001c*/ 	.word	index@(attn_fwd)
        /*0020*/ 	.word	0x00000000
.L_6:


//--------------------- .nv.info.attn_fwd         --------------------------
	.section	.nv.info.attn_fwd,"",@"SHT_CUDA_INFO"
	.sectionflags	@""
	.align	4


	//----- nvinfo : EIATTR_CUDA_API_VERSION
	.align		4
        /*0000*/ 	.byte	0x04, 0x37
        /*0002*/ 	.short	(.L_8 - .L_7)
.L_7:
        /*0004*/ 	.word	0x00000081


	//----- nvinfo : EIATTR_KPARAM_INFO
	.align		4
.L_8:
        /*0008*/ 	.byte	0x04, 0x17
        /*000a*/ 	.short	(.L_10 - .L_9)
.L_9:
        /*000c*/ 	.word	0x00000000
        /*0010*/ 	.short	0x0019
        /*0012*/ 	.short	0x0080
        /*0014*/ 	.byte	0x00, 0xf4, 0x21, 0x00


	//----- nvinfo : EIATTR_KPARAM_INFO
	.align		4
.L_10:
        /*0018*/ 	.byte	0x04, 0x17
        /*001a*/ 	.short	(.L_12 - .L_11)
.L_11:
        /*001c*/ 	.word	0x00000000
        /*0020*/ 	.short	0x0018
        /*0022*/ 	.short	0x0078
        /*0024*/ 	.byte	0x00, 0xf4, 0x21, 0x00


	//----- nvinfo : EIATTR_KPARAM_INFO
	.align		4
.L_12:
        /*0028*/ 	.byte	0x04, 0x17
        /*002a*/ 	.short	(.L_14 - .L_13)
.L_13:
        /*002c*/ 	.word	0x00000000
        /*0030*/ 	.short	0x0017
        /*0032*/ 	.short	0x0070
        /*0034*/ 	.byte	0x00, 0xf0, 0x11, 0x00


	//----- nvinfo : EIATTR_KPARAM_INFO
	.align		4
.L_14:
        /*0038*/ 	.byte	0x04, 0x17
        /*003a*/ 	.short	(.L_16 - .L_15)
.L_15:
        /*003c*/ 	.word	0x00000000
        /*0040*/ 	.short	0x0016
        /*0042*/ 	.short	0x006c
        /*0044*/ 	.byte	0x00, 0xf0, 0x11, 0x00


	//----- nvinfo : EIATTR_KPARAM_INFO
	.align		4
.L_16:
        /*0048*/ 	.byte	0x04, 0x17
        /*004a*/ 	.short	(.L_18 - .L_17)
.L_17:
        /*004c*/ 	.word	0x00000000
        /*0050*/ 	.short	0x0015
        /*0052*/ 	.short	0x0068
        /*0054*/ 	.byte	0x00, 0xf0, 0x11, 0x00


	//----- nvinfo : EIATTR_KPARAM_INFO
	.align		4
.L_18:
        /*0058*/ 	.byte	0x04, 0x17
        /*005a*/ 	.short	(.L_20 - .L_19)
.L_19:
        /*005c*/ 	.word	0x00000000
        /*0060*/ 	.short	0x0014
        /*0062*/ 	.short	0x0064
        /*0064*/ 	.byte	0x00, 0xf0, 0x11, 0x00


	//----- nvinfo : EIATTR_KPARAM_INFO
	.align		4
.L_20:
        /*0068*/ 	.byte	0x04, 0x17
        /*006a*/ 	.short	(.L_22 - .L_21)
.L_21:
        /*006c*/ 	.word	0x00000000
        /*0070*/ 	.short	0x0013
        /*0072*/ 	.short	0x0060
        /*0074*/ 	.byte	0x00, 0xf0, 0x11, 0x00


	//----- nvinfo : EIATTR_KPARAM_INFO
	.align		4
.L_22:
        /*0078*/ 	.byte	0x04, 0x17
        /*007a*/ 	.short	(.L_24 - .L_23)
.L_23:
        /*007c*/ 	.word	0x00000000
        /*0080*/ 	.short	0x0012
        /*0082*/ 	.short	0x005c
        /*0084*/ 	.byte	0x00, 0xf0, 0x11, 0x00


	//----- nvinfo : EIATTR_KPARAM_INFO
	.align		4
.L_24:
        /*0088*/ 	.byte	0x04, 0x17
        /*008a*/ 	.short	(.L_26 - .L_25)
.L_25:
        /*008c*/ 	.word	0x00000000
        /*0090*/ 	.short	0x0011
        /*0092*/ 	.short	0x0058
        /*0094*/ 	.byte	0x00, 0xf0, 0x11, 0x00


	//----- nvinfo : EIATTR_KPARAM_INFO
	.align		4
.L_26:
        /*0098*/ 	.byte	0x04, 0x17
        /*009a*/ 	.short	(.L_28 - .L_27)
.L_27:
        /*009c*/ 	.word	0x00000000
        /*00a0*/ 	.short	0x0010
        /*00a2*/ 	.short	0x0054
        /*00a4*/ 	.byte	0x00, 0xf0, 0x11, 0x00


	//----- nvinfo : EIATTR_KPARAM_INFO
	.align		4
.L_28:
        /*00a8*/ 	.byte	0x04, 0x17
        /*00aa*/ 	.short	(.L_30 - .L_29)
.L_29:
        /*00ac*/ 	.word	0x00000000
        /*00b0*/ 	.short	0x000f
        /*00b2*/ 	.short	0x0050
        /*00b4*/ 	.byte	0x00, 0xf0, 0x11, 0x00


	//----- nvinfo : EIATTR_KPARAM_INFO
	.align		4
.L_30:
        /*00b8*/ 	.byte	0x04, 0x17
        /*00ba*/ 	.short	(.L_32 - .L_31)
.L_31:
        /*00bc*/ 	.word	0x00000000
        /*00c0*/ 	.short	0x000e
        /*00c2*/ 	.short	0x004c
        /*00c4*/ 	.byte	0x00, 0xf0, 0x11, 0x00


	//----- nvinfo : EIATTR_KPARAM_INFO
	.align		4
.L_32:
        /*00c8*/ 	.byte	0x04, 0x17
        /*00ca*/ 	.short	(.L_34 - .L_33)
.L_33:
        /*00cc*/ 	.word	0x00000000
        /*00d0*/ 	.short	0x000d
        /*00d2*/ 	.short	0x0048
        /*00d4*/ 	.byte	0x00, 0xf0, 0x11, 0x00


	//----- nvinfo : EIATTR_KPARAM_INFO
	.align		4
.L_34:
        /*00d8*/ 	.byte	0x04, 0x17
        /*00da*/ 	.short	(.L_36 - .L_35)
.L_35:
        /*00dc*/ 	.word	0x00000000
        /*00e0*/ 	.short	0x000c
        /*00e2*/ 	.short	0x0044
        /*00e4*/ 	.byte	0x00, 0xf0, 0x11, 0x00


	//----- nvinfo : EIATTR_KPARAM_INFO
	.align		4
.L_36:
        /*00e8*/ 	.byte	0x04, 0x17
        /*00ea*/ 	.short	(.L_38 - .L_37)
.L_37:
        /*00ec*/ 	.word	0x00000000
        /*00f0*/ 	.short	0x000b
        /*00f2*/ 	.short	0x0040
        /*00f4*/ 	.byte	0x00, 0xf0, 0x11, 0x00


	//----- nvinfo : EIATTR_KPARAM_INFO
	.align		4
.L_38:
        /*00f8*/ 	.byte	0x04, 0x17
        /*00fa*/ 	.short	(.L_40 - .L_39)
.L_39:
        /*00fc*/ 	.word	0x00000000
        /*0100*/ 	.short	0x000a
        /*0102*/ 	.short	0x003c
        /*0104*/ 	.byte	0x00, 0xf0, 0x11, 0x00


	//----- nvinfo : EIATTR_KPARAM_INFO
	.align		4
.L_40:
        /*0108*/ 	.byte	0x04, 0x17
        /*010a*/ 	.short	(.L_42 - .L_41)
.L_41:
        /*010c*/ 	.word	0x00000000
        /*0110*/ 	.short	0x0009
        /*0112*/ 	.short	0x0038
        /*0114*/ 	.byte	0x00, 0xf0, 0x11, 0x00


	//----- nvinfo : EIATTR_KPARAM_INFO
	.align		4
.L_42:
        /*0118*/ 	.byte	0x04, 0x17
        /*011a*/ 	.short	(.L_44 - .L_43)
.L_43:
        /*011c*/ 	.word	0x00000000
        /*0120*/ 	.short	0x0008
        /*0122*/ 	.short	0x0034
        /*0124*/ 	.byte	0x00, 0xf0, 0x11, 0x00


	//----- nvinfo : EIATTR_KPARAM_INFO
	.align		4
.L_44:
        /*0128*/ 	.byte	0x04, 0x17
        /*012a*/ 	.short	(.L_46 - .L_45)
.L_45:
        /*012c*/ 	.word	0x00000000
        /*0130*/ 	.short	0x0007
        /*0132*/ 	.short	0x0030
        /*0134*/ 	.byte	0x00, 0xf0, 0x11, 0x00


	//----- nvinfo : EIATTR_KPARAM_INFO
	.align		4
.L_46:
        /*0138*/ 	.byte	0x04, 0x17
        /*013a*/ 	.short	(.L_48 - .L_47)
.L_47:
        /*013c*/ 	.word	0x00000000
        /*0140*/ 	.short	0x0006
        /*0142*/ 	.short	0x002c
        /*0144*/ 	.byte	0x00, 0xf0, 0x11, 0x00


	//----- nvinfo : EIATTR_KPARAM_INFO
	.align		4
.L_48:
        /*0148*/ 	.byte	0x04, 0x17
        /*014a*/ 	.short	(.L_50 - .L_49)
.L_49:
        /*014c*/ 	.word	0x00000000
        /*0150*/ 	.short	0x0005
        /*0152*/ 	.short	0x0028
        /*0154*/ 	.byte	0x00, 0xf0, 0x11, 0x00


	//----- nvinfo : EIATTR_KPARAM_INFO
	.align		4
.L_50:
        /*0158*/ 	.byte	0x04, 0x17
        /*015a*/ 	.short	(.L_52 - .L_51)
.L_51:
        /*015c*/ 	.word	0x00000000
        /*0160*/ 	.short	0x0004
        /*0162*/ 	.short	0x0020
        /*0164*/ 	.byte	0x00, 0xf4, 0x21, 0x00


	//----- nvinfo : EIATTR_KPARAM_INFO
	.align		4
.L_52:
        /*0168*/ 	.byte	0x04, 0x17
        /*016a*/ 	.short	(.L_54 - .L_53)
.L_53:
        /*016c*/ 	.word	0x00000000
        /*0170*/ 	.short	0x0003
        /*0172*/ 	.short	0x0018
        /*0174*/ 	.byte	0x00, 0xf4, 0x21, 0x00


	//----- nvinfo : EIATTR_KPARAM_INFO
	.align		4
.L_54:
        /*0178*/ 	.byte	0x04, 0x17
        /*017a*/ 	.short	(.L_56 - .L_55)
.L_55:
        /*017c*/ 	.word	0x00000000
        /*0180*/ 	.short	0x0002
        /*0182*/ 	.short	0x0010
        /*0184*/ 	.byte	0x00, 0xf4, 0x21, 0x00


	//----- nvinfo : EIATTR_KPARAM_INFO
	.align		4
.L_56:
        /*0188*/ 	.byte	0x04, 0x17
        /*018a*/ 	.short	(.L_58 - .L_57)
.L_57:
        /*018c*/ 	.word	0x00000000
        /*0190*/ 	.short	0x0001
        /*0192*/ 	.short	0x0008
        /*0194*/ 	.byte	0x00, 0xf4, 0x21, 0x00


	//----- nvinfo : EIATTR_KPARAM_INFO
	.align		4
.L_58:
        /*0198*/ 	.byte	0x04, 0x17
        /*019a*/ 	.short	(.L_60 - .L_59)
.L_59:
        /*019c*/ 	.word	0x00000000
        /*01a0*/ 	.short	0x0000
        /*01a2*/ 	.short	0x0000
        /*01a4*/ 	.byte	0x00, 0xf4, 0x21, 0x00


	//----- nvinfo : EIATTR_SPARSE_MMA_MASK
	.align		4
.L_60:
        /*01a8*/ 	.byte	0x03, 0x50
        /*01aa*/ 	.short	0x0000


	//----- nvinfo : EIATTR_MAXREG_COUNT
	.align		4
        /*01ac*/ 	.byte	0x03, 0x1b
        /*01ae*/ 	.short	0x00ff


	//----- nvinfo : EIATTR_NUM_BARRIERS
	.align		4
        /*01b0*/ 	.byte	0x02, 0x4c
        /*01b2*/ 	.byte	0x01
	.zero		1


	//----- nvinfo : EIATTR_COOP_GROUP_MASK_REGIDS
	.align		4
        /*01b4*/ 	.byte	0x04, 0x29
        /*01b6*/ 	.short	(.L_62 - .L_61)


	//   ....[0]....
.L_61:
        /*01b8*/ 	.word	0xffffffff


	//   ....[1]....
        /*01bc*/ 	.word	0xffffffff


	//   ....[2]....
        /*01c0*/ 	.word	0xffffffff


	//   ....[3]....
        /*01c4*/ 	.word	0xffffffff


	//   ....[4]....
        /*01c8*/ 	.word	0xffffffff


	//   ....[5]....
        /*01cc*/ 	.word	0xffffffff


	//   ....[6]....
        /*01d0*/ 	.word	0xffffffff


	//   ....[7]....
        /*01d4*/ 	.word	0xffffffff


	//----- nvinfo : EIATTR_COOP_GROUP_INSTR_OFFSETS
	.align		4
.L_62:
        /*01d8*/ 	.byte	0x04, 0x28
        /*01da*/ 	.short	(.L_64 - .L_63)


	//   ....[0]....
.L_63:
        /*01dc*/ 	.word	0x00000c50


	//   ....[1]....
        /*01e0*/ 	.word	0x00000c80


	//   ....[2]....
        /*01e4*/ 	.word	0x00000ca0


	//   ....[3]....
        /*01e8*/ 	.word	0x00000cc0


	//   ....[4]....
        /*01ec*/ 	.word	0x000012f0


	//   ....[5]....
        /*01f0*/ 	.word	0x00001300


	//   ....[6]....
        /*01f4*/ 	.word	0x00001390


	//   ....[7]....
        /*01f8*/ 	.word	0x000013b0


	//----- nvinfo : EIATTR_VRC_CTA_INIT_COUNT
	.align		4
.L_64:
        /*01fc*/ 	.byte	0x02, 0x4a
	.zero		1
	.zero		1


	//----- nvinfo : EIATTR_EXIT_INSTR_OFFSETS
	.align		4
        /*0200*/ 	.byte	0x04, 0x1c
        /*0202*/ 	.short	(.L_66 - .L_65)


	//   ....[0]....
.L_65:
        /*0204*/ 	.word	0x00002190


	//   ....[1]....
        /*0208*/ 	.word	0x000021c0


	//----- nvinfo : EIATTR_REQNTID
	.align		4
.L_66:
        /*020c*/ 	.byte	0x04, 0x10
        /*020e*/ 	.short	(.L_68 - .L_67)
.L_67:
        /*0210*/ 	.word	0x00000100
        /*0214*/ 	.word	0x00000001
        /*0218*/ 	.word	0x00000001


	//----- nvinfo : EIATTR_CBANK_PARAM_SIZE
	.align		4
.L_68:
        /*021c*/ 	.byte	0x03, 0x19
        /*021e*/ 	.short	0x0088


	//----- nvinfo : EIATTR_PARAM_CBANK
	.align		4
        /*0220*/ 	.byte	0x04, 0x0a
        /*0222*/ 	.short	(.L_70 - .L_69)
	.align		4
.L_69:
        /*0224*/ 	.word	index@(.nv.constant0.attn_fwd)
        /*0228*/ 	.short	0x0380
        /*022a*/ 	.short	0x0088


	//----- nvinfo : EIATTR_SW_WAR
	.align		4
.L_70:
        /*022c*/ 	.byte	0x04, 0x36
        /*022e*/ 	.short	(.L_72 - .L_71)
.L_71:
        /*0230*/ 	.word	0x00000008
.L_72:


//--------------------- .nv.compat                --------------------------
	.section	.nv.compat,"",@"SHT_CUDA_COMPAT_INFO"
	.align	4
        /*0000*/ 	.byte	0x02, 0x02, 0x01, 0x00, 0x02, 0x05, 0x05, 0x00, 0x02, 0x03, 0x00, 0x00, 0x02, 0x06, 0x01, 0x00


//--------------------- .nv.callgraph             --------------------------
	.section	.nv.callgraph,"",@"SHT_CUDA_CALLGRAPH"
	.align	4
	.sectionentsize	8
	.align		4
        /*0000*/ 	.word	0x00000000
	.align		4
        /*0004*/ 	.word	0xffffffff
	.align		4
        /*0008*/ 	.word	0x00000000
	.align		4
        /*000c*/ 	.word	0xfffffffe
	.align		4
        /*0010*/ 	.word	0x00000000
	.align		4
        /*0014*/ 	.word	0xfffffffd
	.align		4
        /*0018*/ 	.word	0x00000000
	.align		4
        /*001c*/ 	.word	0xfffffffc


//--------------------- .nv.constant4             --------------------------
	.section	.nv.constant4,"a",@progbits
	.align	8
	.align		8
.nv.constant4:
        /*0000*/ 	.dword	_$_str


//--------------------- .text.attn_fwd            --------------------------
	.section	.text.attn_fwd,"ax",@progbits
	.align	128
        .global         attn_fwd
        .type           attn_fwd,@function
        .size           attn_fwd,(.L_x_3 - attn_fwd)
        .other          attn_fwd,@"STO_CUDA_ENTRY STV_DEFAULT"
attn_fwd:
.text.attn_fwd:
[----:B------:R-:W0:Y:S01]  /*0000*/  LDC R1, c[0x0][0x37c] ;  /* 0x0000df00ff017b82 */ /* 0x000e220000000800 */
[----:B------:R-:W1:Y:S07]  /*0010*/  S2R R26, SR_TID.X ;  /* 0x00000000001a7919 */ /* 0x000e6e0000002100 */
[----:B------:R-:W2:Y:S01]  /*0020*/  S2UR UR6, SR_CTAID.Y ;  /* 0x00000000000679c3 */ /* 0x000ea20000002600 */
[----:B------:R-:W2:Y:S01]  /*0030*/  LDCU.64 UR4, c[0x0][0x3b0] ;  /* 0x00007600ff0477ac */ /* 0x000ea20008000a00 */
[----:B------:R-:W3:Y:S01]  /*0040*/  S2R R3, SR_CTAID.X ;  /* 0x0000000000037919 */ /* 0x000ee20000002500 */
[----:B------:R-:W4:Y:S05]  /*0050*/  LDCU.64 UR10, c[0x0][0x358] ;  /* 0x00006b00ff0a77ac */ /* 0x000f2a0008000a00 */
[----:B------:R-:W5:Y:S08]  /*0060*/  LDC R4, c[0x0][0x3b8] ;  /* 0x0000ee00ff047b82 */ /* 0x000f700000000800 */
[----:B------:R-:W0:Y:S01]  /*0070*/  LDC.64 R14, c[0x0][0x380] ;  /* 0x0000e000ff0e7b82 */ /* 0x000e220000000a00 */
[----:B--2---:R-:W-:-:S04]  /*0080*/  UIMAD UR4, UR6, UR4, URZ ;  /* 0x00000004060472a4 */ /* 0x004fc8000f8e02ff */
[----:B------:R-:W-:Y:S01]  /*0090*/  USHF.L.U32 UR7, UR4, 0x1, URZ ;  /* 0x0000000104077899 */ /* 0x000fe200080006ff */
[----:B-1----:R-:W-:Y:S02]  /*00a0*/  LOP3.LUT R24, R26, 0x1f, RZ, 0xc0, !PT ;  /* 0x0000001f1a187812 */ /* 0x002fe400078ec0ff */
[----:B------:R-:W-:Y:S02]  /*00b0*/  SHF.R.U32.HI R10, RZ, 0x5, R26 ;  /* 0x00000005ff0a7819 */ /* 0x000fe4000001161a */
[----:B---3--:R-:W-:Y:S02]  /*00c0*/  LEA R0, R3, R24, 0x5 ;  /* 0x0000001803007211 */ /* 0x008fe400078e28ff */
[----:B------:R-:W-:Y:S02]  /*00d0*/  SGXT.U32 R10, R10, 0x3 ;  /* 0x000000030a0a781a */ /* 0x000fe40000000000 */
[----:B------:R-:W-:Y:S01]  /*00e0*/  LEA.HI R8, R26, 0x18, RZ, 0x1b ;  /* 0x000000181a087811 */ /* 0x000fe200078fd8ff */
[----:B------:R-:W-:Y:S01]  /*00f0*/  IMAD R2, R0, UR5, RZ ;  /* 0x0000000500027c24 */ /* 0x000fe2000f8e02ff */
[----:B------:R-:W-:Y:S01]  /*0100*/  UIMAD.WIDE UR4, UR4, 0x2, URZ ;  /* 0x00000002040478a5 */ /* 0x000fe2000f8e02ff */
[----:B-----5:R-:W-:-:S02]  /*0110*/  IMAD R5, R10, R4, RZ ;  /* 0x000000040a057224 */ /* 0x020fc400078e02ff */
[----:B------:R-:W-:Y:S01]  /*0120*/  IMAD R9, R8, R4, RZ ;  /* 0x0000000408097224 */ /* 0x000fe200078e02ff */
[C---:B------:R-:W-:Y:S01]  /*0130*/  SHF.L.U32 R3, R2.reuse, 0x1, RZ ;  /* 0x0000000102037819 */ /* 0x040fe200000006ff */
[----:B------:R-:W-:Y:S01]  /*0140*/  IMAD.HI R2, R2, 0x2, RZ ;  /* 0x0000000202027827 */ /* 0x000fe200078e02ff */
[C---:B------:R-:W-:Y:S02]  /*0150*/  LEA R7, R4.reuse, R5, 0x3 ;  /* 0x0000000504077211 */ /* 0x040fe400078e18ff */
[----:B0-----:R-:W-:Y:S01]  /*0160*/  IADD3 R14, P0, P1, R3, UR7, R14 ;  /* 0x00000007030e7c10 */ /* 0x001fe2000f91e00e */
[----:B------:R-:W-:Y:S01]  /*0170*/  UMOV UR4, 0x400 ;  /* 0x0000040000047882 */ /* 0x000fe20000000000 */
[----:B------:R-:W-:Y:S01]  /*0180*/  LEA R3, R4, R7, 0x3 ;  /* 0x0000000704037211 */ /* 0x000fe200078e18ff */
[----:B------:R-:W0:Y:S01]  /*0190*/  LDCU UR7, c[0x0][0x3f0] ;  /* 0x00007e00ff0777ac */ /* 0x000e220008000800 */
[----:B------:R-:W-:Y:S02]  /*01a0*/  IADD3.X R2, PT, PT, R2, UR5, R15, P0, P1 ;  /* 0x0000000502027c10 */ /* 0x000fe400087e240f */
[----:B------:R-:W-:-:S02]  /*01b0*/  LEA R4, P0, R5, R14, 0x1 ;  /* 0x0000000e05047211 */ /* 0x000fc400078008ff */
[-C--:B------:R-:W-:Y:S02]  /*01c0*/  LEA R6, P1, R7, R14.reuse, 0x1 ;  /* 0x0000000e07067211 */ /* 0x080fe400078208ff */
[-C--:B------:R-:W-:Y:S02]  /*01d0*/  LEA R12, P2, R3, R14.reuse, 0x1 ;  /* 0x0000000e030c7211 */ /* 0x080fe400078408ff */
[----:B------:R-:W-:Y:S02]  /*01e0*/  LEA R14, P3, R9, R14, 0x1 ;  /* 0x0000000e090e7211 */ /* 0x000fe400078608ff */
[-C--:B------:R-:W-:Y:S02]  /*01f0*/  LEA.HI.X.SX32 R5, R5, R2.reuse, 0x1, P0 ;  /* 0x0000000205057211 */ /* 0x080fe400000f0eff */
[-C--:B------:R-:W-:Y:S02]  /*0200*/  LEA.HI.X.SX32 R7, R7, R2.reuse, 0x1, P1 ;  /* 0x0000000207077211 */ /* 0x080fe400008f0eff */
[----:B------:R-:W-:-:S02]  /*0210*/  LEA.HI.X.SX32 R13, R3, R2, 0x1, P2 ;  /* 0x00000002030d7211 */ /* 0x000fc400010f0eff */
[----:B------:R-:W-:Y:S01]  /*0220*/  LEA.HI.X.SX32 R15, R9, R2, 0x1, P3 ;  /* 0x00000002090f7211 */ /* 0x000fe200018f0eff */
[----:B----4-:R-:W2:Y:S04]  /*0230*/  LDG.E.U16 R5, desc[UR10][R4.64] ;  /* 0x0000000a04057981 */ /* 0x010ea8000c1e1500 */
[----:B------:R-:W3:Y:S04]  /*0240*/  LDG.E.U16 R7, desc[UR10][R6.64] ;  /* 0x0000000a06077981 */ /* 0x000ee8000c1e1500 */
[----:B------:R-:W4:Y:S04]  /*0250*/  LDG.E.U16 R13, desc[UR10][R12.64] ;  /* 0x0000000a0c0d7981 */ /* 0x000f28000c1e1500 */
[----:B------:R-:W5:Y:S01]  /*0260*/  LDG.E.U16 R15, desc[UR10][R14.64] ;  /* 0x0000000a0e0f7981 */ /* 0x000f62000c1e1500 */
[----:B------:R-:W1:Y:S01]  /*0270*/  S2UR UR5, SR_CgaCtaId ;  /* 0x00000000000579c3 */ /* 0x000e620000008800 */
[C---:B------:R-:W-:Y:S01]  /*0280*/  LOP3.LUT R2, R26.reuse, 0xc0, RZ, 0xc0, !PT ;  /* 0x000000c01a027812 */ /* 0x040fe200078ec0ff */
[----:B0-----:R-:W-:Y:S01]  /*0290*/  UISETP.GE.AND UP0, UPT, UR7, 0x1, UPT ;  /* 0x000000010700788c */ /* 0x001fe2000bf06270 */
[----:B------:R-:W-:-:S02]  /*02a0*/  SHF.L.U32 R3, R26, 0x1, RZ ;  /* 0x000000011a037819 */ /* 0x000fc400000006ff */
[----:B------:R-:W-:Y:S02]  /*02b0*/  CS2R R32, SRZ ;  /* 0x0000000000207805 */ /* 0x000fe4000001ff00 */
[----:B------:R-:W-:Y:S02]  /*02c0*/  SHF.R.U32.HI R2, RZ, 0x2, R2 ;  /* 0x00000002ff027819 */ /* 0x000fe40000011602 */
[----:B------:R-:W-:Y:S02]  /*02d0*/  CS2R R34, SRZ ;  /* 0x0000000000227805 */ /* 0x000fe4000001ff00 */
[----:B------:R-:W-:Y:S02]  /*02e0*/  MOV R48, 0xff800000 ;  /* 0xff80000000307802 */ /* 0x000fe40000000f00 */
[----:B------:R-:W-:Y:S02]  /*02f0*/  CS2R R28, SRZ ;  /* 0x00000000001c7805 */ /* 0x000fe4000001ff00 */
[----:B------:R-:W-:-:S02]  /*0300*/  LOP3.LUT R2, R2, 0x1fe, R3, 0x78, !PT ;  /* 0x000001fe02027812 */ /* 0x000fc400078e7803 */
[----:B------:R-:W-:Y:S02]  /*0310*/  CS2R R30, SRZ ;  /* 0x00000000001e7805 */ /* 0x000fe4000001ff00 */
[----:B------:R-:W-:Y:S02]  /*0320*/  MOV R54, 0x3f800000 ;  /* 0x3f80000000367802 */ /* 0x000fe40000000f00 */
[----:B------:R-:W-:Y:S02]  /*0330*/  CS2R R16, SRZ ;  /* 0x0000000000107805 */ /* 0x000fe4000001ff00 */
[----:B------:R-:W-:Y:S02]  /*0340*/  MOV R53, 0x3f800000 ;  /* 0x3f80000000357802 */ /* 0x000fe40000000f00 */
[----:B------:R-:W-:Y:S02]  /*0350*/  CS2R R18, SRZ ;  /* 0x0000000000127805 */ /* 0x000fe4000001ff00 */
[----:B------:R-:W-:-:S02]  /*0360*/  MOV R49, 0xff800000 ;  /* 0xff80000000317802 */ /* 0x000fc40000000f00 */
[----:B------:R-:W-:Y:S02]  /*0370*/  CS2R R20, SRZ ;  /* 0x0000000000147805 */ /* 0x000fe4000001ff00 */
[----:B------:R-:W-:Y:S02]  /*0380*/  CS2R R22, SRZ ;  /* 0x0000000000167805 */ /* 0x000fe4000001ff00 */
[C---:B------:R-:W-:Y:S02]  /*0390*/  SHF.L.U32 R9, R26.reuse, 0x3, RZ ;  /* 0x000000031a097819 */ /* 0x040fe400000006ff */
[----:B------:R-:W-:Y:S01]  /*03a0*/  SHF.L.U32 R11, R26, 0x5, RZ ;  /* 0x000000051a0b7819 */ /* 0x000fe200000006ff */
[----:B-1----:R-:W-:-:S09]  /*03b0*/  ULEA UR5, UR5, UR4, 0x18 ;  /* 0x0000000405057291 */ /* 0x002fd2000f8ec0ff */
[----:B--2---:R0:W-:Y:S04]  /*03c0*/  STS.U16 [R2+UR5], R5 ;  /* 0x0000000502007988 */ /* 0x0041e80008000405 */
[----:B---3--:R0:W-:Y:S04]  /*03d0*/  STS.U16 [R2+UR5+0x200], R7 ;  /* 0x0002000702007988 */ /* 0x0081e80008000405 */
[----:B----4-:R0:W-:Y:S04]  /*03e0*/  STS.U16 [R2+UR5+0x400], R13 ;  /* 0x0004000d02007988 */ /* 0x0101e80008000405 */
[----:B-----5:R0:W-:Y:S01]  /*03f0*/  STS.U16 [R2+UR5+0x600], R15 ;  /* 0x0006000f02007988 */ /* 0x0201e20008000405 */
[----:B------:R-:W-:Y:S05]  /*0400*/  BRA.U !UP0, `(.L_x_0) ;  /* 0x0000001108307547 */ /* 0x000fea000b800000 */
[----:B0-----:R-:W0:Y:S01]  /*0410*/  LDC.64 R6, c[0x0][0x3c0] ;  /* 0x0000f000ff067b82 */ /* 0x001e220000000a00 */
[----:B------:R-:W1:Y:S01]  /*0420*/  LDCU UR4, c[0x0][0x3c8] ;  /* 0x00007900ff0477ac */ /* 0x000e620008000800 */
[----:B------:R-:W-:Y:S02]  /*0430*/  SHF.L.U32 R12, R26, 0x6, RZ ;  /* 0x000000061a0c7819 */ /* 0x000fe400000006ff */
[----:B------:R-:W-:Y:S02]  /*0440*/  CS2R R32, SRZ ;  /* 0x0000000000207805 */ /* 0x000fe4000001ff00 */
[----:B------:R-:W-:Y:S01]  /*0450*/  LOP3.LUT R13, R3, 0x10, RZ, 0xc0, !PT ;  /* 0x00000010030d7812 */ /* 0x000fe200078ec0ff */
[----:B------:R-:W2:Y:S01]  /*0460*/  LDCU.64 UR8, c[0x0][0x388] ;  /* 0x00007100ff0877ac */ /* 0x000ea20008000a00 */
[----:B------:R-:W-:Y:S02]  /*0470*/  LOP3.LUT R14, R12, 0x1c0, RZ, 0xc0, !PT ;  /* 0x000001c00c0e7812 */ /* 0x000fe400078ec0ff */
[----:B------:R-:W-:Y:S01]  /*0480*/  CS2R R34, SRZ ;  /* 0x0000000000227805 */ /* 0x000fe2000001ff00 */
[----:B------:R-:W3:Y:S01]  /*0490*/  LDC.64 R4, c[0x0][0x3d0] ;  /* 0x0000f400ff047b82 */ /* 0x000ee20000000a00 */
[----:B------:R-:W4:Y:S01]  /*04a0*/  LDCU.64 UR12, c[0x0][0x390] ;  /* 0x00007200ff0c77ac */ /* 0x000f220008000a00 */
[----:B------:R-:W-:-:S02]  /*04b0*/  LOP3.LUT R16, R14, 0x30, R9, 0xf8, !PT ;  /* 0x000000300e107812 */ /* 0x000fc400078ef809 */
[----:B------:R-:W-:Y:S02]  /*04c0*/  CS2R R28, SRZ ;  /* 0x00000000001c7805 */ /* 0x000fe4000001ff00 */
[----:B------:R-:W-:Y:S02]  /*04d0*/  LOP3.LUT R13, R13, 0x20, R26, 0xf8, !PT ;  /* 0x000000200d0d7812 */ /* 0x000fe400078ef81a */
[----:B------:R-:W-:Y:S02]  /*04e0*/  CS2R R30, SRZ ;  /* 0x00000000001e7805 */ /* 0x000fe4000001ff00 */
[----:B------:R-:W-:Y:S02]  /*04f0*/  LOP3.LUT R52, R11, 0x200, RZ, 0xc0, !PT ;  /* 0x000002000b347812 */ /* 0x000fe400078ec0ff */
[----:B------:R-:W-:Y:S01]  /*0500*/  CS2R R18, SRZ ;  /* 0x0000000000127805 */ /* 0x000fe2000001ff00 */
[----:B------:R-:W5:Y:S01]  /*0510*/  LDC R17, c[0x0][0x3d8] ;  /* 0x0000f600ff117b82 */ /* 0x000f620000000800 */
[----:B------:R-:W-:-:S02]  /*0520*/  LOP3.LUT R13, R16, R13, RZ, 0x3c, !PT ;  /* 0x0000000d100d7212 */ /* 0x000fc400078e3cff */
[----:B------:R-:W-:Y:S01]  /*0530*/  CS2R R20, SRZ ;  /* 0x0000000000147805 */ /* 0x000fe2000001ff00 */
[----:B-1----:R-:W-:Y:S01]  /*0540*/  IMAD R12, R24, UR4, RZ ;  /* 0x00000004180c7c24 */ /* 0x002fe2000f8e02ff */
[----:B------:R-:W-:Y:S02]  /*0550*/  LOP3.LUT R3, R16, 0x30, R3, 0x78, !PT ;  /* 0x0000003010037812 */ /* 0x000fe400078e7803 */
[----:B------:R-:W-:Y:S02]  /*0560*/  CS2R R22, SRZ ;  /* 0x0000000000167805 */ /* 0x000fe4000001ff00 */
[----:B------:R-:W-:Y:S01]  /*0570*/  IADD3 R52, PT, PT, R13, UR5, R52 ;  /* 0x000000050d347c10 */ /* 0x000fe2000fffe034 */
[----:B------:R-:W-:Y:S01]  /*0580*/  UMOV UR4, URZ ;  /* 0x000000ff00047c82 */ /* 0x000fe20008000000 */
[----:B0-----:R-:W-:Y:S01]  /*0590*/  IMAD R6, R6, UR6, RZ ;  /* 0x0000000606067c24 */ /* 0x001fe2000f8e02ff */
[----:B------:R-:W-:Y:S02]  /*05a0*/  SHF.L.U32 R14, R12, 0x1, RZ ;  /* 0x000000010c0e7819 */ /* 0x000fe400000006ff */
[----:B------:R-:W-:-:S02]  /*05b0*/  MOV R54, 0x3f800000 ;  /* 0x3f80000000367802 */ /* 0x000fc40000000f00 */
[C---:B------:R-:W-:Y:S01]  /*05c0*/  SHF.L.U32 R9, R6.reuse, 0x1, RZ ;  /* 0x0000000106097819 */ /* 0x040fe200000006ff */
[----:B------:R-:W-:Y:S01]  /*05d0*/  IMAD.HI R6, R6, 0x2, RZ ;  /* 0x0000000206067827 */ /* 0x000fe200078e02ff */
[----:B------:R-:W-:Y:S02]  /*05e0*/  MOV R61, 0xff800000 ;  /* 0xff800000003d7802 */ /* 0x000fe40000000f00 */
[----:B--2---:R-:W-:Y:S01]  /*05f0*/  IADD3 R71, P0, P1, R14, UR8, R9 ;  /* 0x000000080e477c10 */ /* 0x004fe2000f91e009 */
[----:B------:R-:W-:Y:S01]  /*0600*/  IMAD.HI R9, R12, 0x2, RZ ;  /* 0x000000020c097827 */ /* 0x000fe200078e02ff */
[----:B------:R-:W-:Y:S01]  /*0610*/  MOV R56, 0xff800000 ;  /* 0xff80000000387802 */ /* 0x000fe20000000f00 */
[----:B------:R-:W0:Y:S01]  /*0620*/  LDCU UR8, c[0x0][0x3a8] ;  /* 0x00007500ff0877ac */ /* 0x000e220008000800 */
[----:B------:R-:W-:Y:S01]  /*0630*/  MOV R53, 0x3f800000 ;  /* 0x3f80000000357802 */ /* 0x000fe20000000f00 */
[----:B------:R-:W-:Y:S01]  /*0640*/  IMAD R12, R10, R7, RZ ;  /* 0x000000070a0c7224 */ /* 0x000fe200078e02ff */
[----:B------:R-:W-:Y:S01]  /*0650*/  IADD3.X R15, PT, PT, R9, UR9, R6, P0, P1 ;  /* 0x00000009090f7c10 */ /* 0x000fe200087e2406 */
[----:B---3--:R-:W-:-:S02]  /*0660*/  IMAD R4, R4, UR6, RZ ;  /* 0x0000000604047c24 */ /* 0x008fc4000f8e02ff */
[----:B------:R-:W-:Y:S01]  /*0670*/  IMAD R24, R24, R5, RZ ;  /* 0x0000000518187224 */ /* 0x000fe200078e02ff */
[C---:B------:R-:W-:Y:S01]  /*0680*/  LEA R6, R7.reuse, R12, 0x3 ;  /* 0x0000000c07067211 */ /* 0x040fe200078e18ff */
[----:B-----5:R-:W-:Y:S01]  /*0690*/  IMAD R13, R10, R17, RZ ;  /* 0x000000110a0d7224 */ /* 0x020fe200078e02ff */
[C---:B------:R-:W-:Y:S01]  /*06a0*/  SHF.L.U32 R11, R4.reuse, 0x1, RZ ;  /* 0x00000001040b7819 */ /* 0x040fe200000006ff */
[----:B------:R-:W-:Y:S01]  /*06b0*/  IMAD.HI R10, R4, 0x2, RZ ;  /* 0x00000002040a7827 */ /* 0x000fe200078e02ff */
[----:B------:R-:W-:Y:S02]  /*06c0*/  SHF.L.U32 R14, R24, 0x1, RZ ;  /* 0x00000001180e7819 */ /* 0x000fe400000006ff */
[----:B------:R-:W-:Y:S01]  /*06d0*/  LEA R4, R7, R6, 0x3 ;  /* 0x0000000607047211 */ /* 0x000fe200078e18ff */
[----:B------:R-:W-:Y:S01]  /*06e0*/  IMAD R9, R8, R7, RZ ;  /* 0x0000000708097224 */ /* 0x000fe200078e02ff */
[----:B----4-:R-:W-:Y:S01]  /*06f0*/  IADD3 R63, P4, P5, R14, UR12, R11 ;  /* 0x0000000c0e3f7c10 */ /* 0x010fe2000fd9e00b */
[----:B------:R-:W-:Y:S01]  /*0700*/  IMAD.HI R11, R24, 0x2, RZ ;  /* 0x00000002180b7827 */ /* 0x000fe200078e02ff */
[----:B------:R-:W-:-:S02]  /*0710*/  LEA R72, P2, R4, R71, 0x1 ;  /* 0x0000004704487211 */ /* 0x000fc400078408ff */
[----:B------:R-:W-:Y:S01]  /*0720*/  LEA R14, R17, R13, 0x3 ;  /* 0x0000000d110e7211 */ /* 0x000fe200078e18ff */
[----:B------:R-:W-:Y:S01]  /*0730*/  IMAD R8, R8, R17, RZ ;  /* 0x0000001108087224 */ /* 0x000fe200078e02ff */
[----:B------:R-:W-:Y:S02]  /*0740*/  LEA.HI.X.SX32 R73, R4, R15, 0x1, P2 ;  /* 0x0000000f04497211 */ /* 0x000fe400010f0eff */
[-C--:B------:R-:W-:Y:S02]  /*0750*/  LEA R76, P0, R12, R71.reuse, 0x1 ;  /* 0x000000470c4c7211 */ /* 0x080fe400078008ff */
[-C--:B------:R-:W-:Y:S02]  /*0760*/  LEA R74, P1, R6, R71.reuse, 0x1 ;  /* 0x00000047064a7211 */ /* 0x080fe400078208ff */
[----:B------:R-:W-:Y:S02]  /*0770*/  LEA R70, P3, R9, R71, 0x1 ;  /* 0x0000004709467211 */ /* 0x000fe400078608ff */
[----:B------:R-:W-:-:S02]  /*0780*/  LEA R4, R17, R14, 0x3 ;  /* 0x0000000e11047211 */ /* 0x000fc400078e18ff */
[----:B------:R-:W-:Y:S02]  /*0790*/  CS2R R16, SRZ ;  /* 0x0000000000107805 */ /* 0x000fe4000001ff00 */
[-C--:B------:R-:W-:Y:S02]  /*07a0*/  LEA.HI.X.SX32 R77, R12, R15.reuse, 0x1, P0 ;  /* 0x0000000f0c4d7211 */ /* 0x080fe400000f0eff */
[-C--:B------:R-:W-:Y:S02]  /*07b0*/  LEA.HI.X.SX32 R75, R6, R15.reuse, 0x1, P1 ;  /* 0x0000000f064b7211 */ /* 0x080fe400008f0eff */
[----:B------:R-:W-:Y:S02]  /*07c0*/  LEA.HI.X.SX32 R71, R9, R15, 0x1, P3 ;  /* 0x0000000f09477211 */ /* 0x000fe400018f0eff */
[----:B------:R-:W-:Y:S02]  /*07d0*/  IADD3.X R11, PT, PT, R11, UR13, R10, P4, P5 ;  /* 0x0000000d0b0b7c10 */ /* 0x000fe4000a7ea40a */
[----:B------:R-:W-:-:S02]  /*07e0*/  LEA R64, P2, R4, R63, 0x1 ;  /* 0x0000003f04407211 */ /* 0x000fc400078408ff */
[CC--:B------:R-:W-:Y:S02]  /*07f0*/  LEA R68, P0, R13.reuse, R63.reuse, 0x1 ;  /* 0x0000003f0d447211 */ /* 0x0c0fe400078008ff */
[-C--:B------:R-:W-:Y:S02]  /*0800*/  LEA R66, P1, R14, R63.reuse, 0x1 ;  /* 0x0000003f0e427211 */ /* 0x080fe400078208ff */
[----:B------:R-:W-:Y:S02]  /*0810*/  LEA R62, P3, R8, R63, 0x1 ;  /* 0x0000003f083e7211 */ /* 0x000fe400078608ff */
[-C--:B------:R-:W-:Y:S02]  /*0820*/  LEA.HI.X.SX32 R65, R4, R11.reuse, 0x1, P2 ;  /* 0x0000000b04417211 */ /* 0x080fe400010f0eff */
[-C--:B------:R-:W-:Y:S02]  /*0830*/  LEA.HI.X.SX32 R69, R13, R11.reuse, 0x1, P0 ;  /* 0x0000000b0d457211 */ /* 0x080fe400000f0eff */
[----:B------:R-:W-:-:S02]  /*0840*/  LEA.HI.X.SX32 R67, R14, R11, 0x1, P1 ;  /* 0x0000000b0e437211 */ /* 0x000fc400008f0eff */
[----:B------:R-:W-:Y:S02]  /*0850*/  LEA.HI.X.SX32 R63, R8, R11, 0x1, P3 ;  /* 0x0000000b083f7211 */ /* 0x000fe400018f0eff */
[----:B------:R-:W-:Y:S02]  /*0860*/  MOV R6, RZ ;  /* 0x000000ff00067202 */ /* 0x000fe40000000f00 */
[----:B0-----:R-:W-:-:S07]  /*0870*/  MOV R4, RZ ;  /* 0x000000ff00047202 */ /* 0x001fce0000000f00 */
.L_x_1:
[----:B------:R-:W-:-:S04]  /*0880*/  IMAD.WIDE R12, R6, 0x2, R72 ;  /* 0x00000002060c7825 */ /* 0x000fc800078e0248 */
[C---:B------:R-:W-:Y:S02]  /*0890*/  IMAD.WIDE R8, R6.reuse, 0x2, R76 ;  /* 0x0000000206087825 */ /* 0x040fe400078e024c */
[----:B------:R-:W2:Y:S02]  /*08a0*/  LDG.E.U16 R13, desc[UR10][R12.64] ;  /* 0x0000000a0c0d7981 */ /* 0x000ea4000c1e1500 */
[C---:B------:R-:W-:Y:S02]  /*08b0*/  IMAD.WIDE R10, R6.reuse, 0x2, R74 ;  /* 0x00000002060a7825 */ /* 0x040fe400078e024a */
[----:B------:R0:W3:Y:S02]  /*08c0*/  LDG.E.U16 R27, desc[UR10][R8.64] ;  /* 0x0000000a081b7981 */ /* 0x0000e4000c1e1500 */
[----:B------:R-:W-:Y:S02]  /*08d0*/  IMAD.WIDE R14, R6, 0x2, R70 ;  /* 0x00000002060e7825 */ /* 0x000fe400078e0246 */
[----:B------:R1:W4:Y:S04]  /*08e0*/  LDG.E.U16 R37, desc[UR10][R10.64] ;  /* 0x0000000a0a257981 */ /* 0x000328000c1e1500 */
[----:B------:R-:W5:Y:S01]  /*08f0*/  LDG.E.U16 R41, desc[UR10][R14.64] ;  /* 0x0000000a0e297981 */ /* 0x000f62000c1e1500 */
[----:B------:R-:W-:Y:S01]  /*0900*/  BAR.SYNC.DEFER_BLOCKING 0x0 ;  /* 0x0000000000007b1d */ /* 0x000fe20000010000 */
[----:B------:R-:W-:-:S04]  /*0910*/  IMAD.WIDE R24, R4, 0x2, R68 ;  /* 0x0000000204187825 */ /* 0x000fc800078e0244 */
[----:B------:R-:W-:-:S04]  /*0920*/  IMAD.WIDE R48, R4, 0x2, R66 ;  /* 0x0000000204307825 */ /* 0x000fc800078e0242 */
[----:B0-----:R-:W-:-:S04]  /*0930*/  IMAD.WIDE R8, R4, 0x2, R64 ;  /* 0x0000000204087825 */ /* 0x001fc800078e0240 */
[----:B-1----:R-:W-:Y:S01]  /*0940*/  IMAD.WIDE R10, R4, 0x2, R62 ;  /* 0x00000002040a7825 */ /* 0x002fe200078e023e */
[----:B--2---:R-:W-:Y:S04]  /*0950*/  STS.U16 [R2+UR5+0xc00], R13 ;  /* 0x000c000d02007988 */ /* 0x004fe80008000405 */
[----:B---3--:R-:W-:Y:S04]  /*0960*/  STS.U16 [R2+UR5+0x800], R27 ;  /* 0x0008001b02007988 */ /* 0x008fe80008000405 */
[----:B----4-:R-:W-:Y:S04]  /*0970*/  STS.U16 [R2+UR5+0xa00], R37 ;  /* 0x000a002502007988 */ /* 0x010fe80008000405 */
[----:B-----5:R-:W-:Y:S01]  /*0980*/  STS.U16 [R2+UR5+0xe00], R41 ;  /* 0x000e002902007988 */ /* 0x020fe20008000405 */
[----:B------:R-:W-:Y:S06]  /*0990*/  BAR.SYNC.DEFER_BLOCKING 0x0 ;  /* 0x0000000000007b1d */ /* 0x000fec0000010000 */
[----:B------:R-:W2:Y:S04]  /*09a0*/  LDG.E.U16 R58, desc[UR10][R24.64] ;  /* 0x0000000a183a7981 */ /* 0x000ea8000c1e1500 */
[----:B------:R-:W3:Y:S04]  /*09b0*/  LDG.E.U16 R59, desc[UR10][R48.64] ;  /* 0x0000000a303b7981 */ /* 0x000ee8000c1e1500 */
[----:B------:R-:W4:Y:S04]  /*09c0*/  LDG.E.U16 R57, desc[UR10][R8.64] ;  /* 0x0000000a08397981 */ /* 0x000f28000c1e1500 */
[----:B------:R0:W5:Y:S04]  /*09d0*/  LDG.E.U16 R55, desc[UR10][R10.64] ;  /* 0x0000000a0a377981 */ /* 0x000168000c1e1500 */
[----:B------:R-:W-:Y:S04]  /*09e0*/  LDSM.16.MT88.4 R36, [R52] ;  /* 0x000000003424783b */ /* 0x000fe80000004200 */
[----:B------:R-:W1:Y:S04]  /*09f0*/  LDSM.16.M88.4 R12, [R3+UR5+0x800] ;  /* 0x00080005030c783b */ /* 0x000e680008000200 */
[----:B------:R-:W1:Y:S04]  /*0a00*/  LDSM.16.MT88.4 R44, [R52+0x400] ;  /* 0x00040000342c783b */ /* 0x000e680000004200 */
[----:B0-----:R-:W0:Y:S04]  /*0a10*/  LDSM.16.M88.4 R8, [R3+UR5+0xa00] ;  /* 0x000a00050308783b */ /* 0x001e280008000200 */
[----:B------:R-:W0:Y:S04]  /*0a20*/  LDSM.16.M88.4 R40, [R3+UR5+0xc00] ;  /* 0x000c00050328783b */ /* 0x000e280008000200 */
[----:B------:R-:W0:Y:S01]  /*0a30*/  LDSM.16.M88.4 R24, [R3+UR5+0xe00] ;  /* 0x000e00050318783b */ /* 0x000e220008000200 */
[----:B------:R-:W-:Y:S01]  /*0a40*/  BAR.SYNC.DEFER_BLOCKING 0x0 ;  /* 0x0000000000007b1d */ /* 0x000fe20000010000 */
[----:B-1----:R-:W-:-:S15]  /*0a50*/  HMMA.16816.F32 R48, R36, R12, RZ ;  /* 0x0000000c2430723c */ /* 0x002fde00000018ff */
[----:B------:R-:W-:-:S05]  /*0a60*/  NOP ;  /* 0x0000000000007918 */ /* 0x000fca0000000000 */
[----:B------:R-:W-:Y:S08]  /*0a70*/  HMMA.16816.F32 R12, R44, R14, R48 ;  /* 0x0000000e2c0c723c */ /* 0x000ff00000001830 */
[----:B0-----:R-:W-:-:S15]  /*0a80*/  HMMA.16816.F32 R48, R36, R8, RZ ;  /* 0x000000082430723c */ /* 0x001fde00000018ff */
[----:B------:R-:W-:-:S05]  /*0a90*/  NOP ;  /* 0x0000000000007918 */ /* 0x000fca0000000000 */
[----:B------:R-:W-:Y:S08]  /*0aa0*/  HMMA.16816.F32 R8, R44, R10, R48 ;  /* 0x0000000a2c08723c */ /* 0x000ff00000001830 */
[C---:B------:R-:W-:Y:S08]  /*0ab0*/  HMMA.16816.F32 R48, R36.reuse, R40, RZ ;  /* 0x000000282430723c */ /* 0x040ff000000018ff */
[----:B------:R-:W-:-:S12]  /*0ac0*/  HMMA.16816.F32 R36, R36, R24, RZ ;  /* 0x000000182424723c */ /* 0x000fd800000018ff */
[C---:B------:R-:W-:Y:S08]  /*0ad0*/  HMMA.16816.F32 R40, R44.reuse, R42, R48 ;  /* 0x0000002a2c28723c */ /* 0x040ff00000001830 */
[----:B------:R-:W-:Y:S01]  /*0ae0*/  HMMA.16816.F32 R44, R44, R26, R36 ;  /* 0x0000001a2c2c723c */ /* 0x000fe20000001824 */
[----:B------:R-:W-:Y:S01]  /*0af0*/  FMUL R24, R12, UR8 ;  /* 0x000000080c187c20 */ /* 0x000fe20008400000 */
[----:B------:R-:W-:Y:S01]  /*0b00*/  FMUL R25, R13, UR8 ;  /* 0x000000080d197c20 */ /* 0x000fe20008400000 */
[----:B------:R-:W-:Y:S01]  /*0b10*/  FMUL R26, R8, UR8 ;  /* 0x00000008081a7c20 */ /* 0x000fe20008400000 */
[----:B------:R-:W-:-:S04]  /*0b20*/  FMUL R27, R9, UR8 ;  /* 0x00000008091b7c20 */ /* 0x000fc80008400000 */
[----:B------:R-:W-:-:S03]  /*0b30*/  FMNMX3 R26, R24, R25, R26, !PT ;  /* 0x00000019181a7276 */ /* 0x000fc6000780001a */
[----:B------:R-:W-:Y:S01]  /*0b40*/  FMUL R36, R40, UR8 ;  /* 0x0000000828247c20 */ /* 0x000fe20008400000 */
[----:B------:R-:W-:-:S04]  /*0b50*/  FMUL R24, R41, UR8 ;  /* 0x0000000829187c20 */ /* 0x000fc80008400000 */
[----:B------:R-:W-:-:S03]  /*0b60*/  FMNMX3 R26, R26, R27, R36, !PT ;  /* 0x0000001b1a1a7276 */ /* 0x000fc60007800024 */
[----:B------:R-:W-:Y:S01]  /*0b70*/  FMUL R25, R44, UR8 ;  /* 0x000000082c197c20 */ /* 0x000fe20008400000 */
[----:B------:R-:W-:-:S04]  /*0b80*/  FMUL R27, R10, UR8 ;  /* 0x000000080a1b7c20 */ /* 0x000fc80008400000 */
[----:B------:R-:W-:Y:S01]  /*0b90*/  FMNMX3 R37, R26, R24, R25, !PT ;  /* 0x000000181a257276 */ /* 0x000fe20007800019 */
[----:B------:R-:W-:Y:S01]  /*0ba0*/  FMUL R25, R14, UR8 ;  /* 0x000000080e197c20 */ /* 0x000fe20008400000 */
[----:B------:R-:W-:Y:S01]  /*0bb0*/  FMUL R26, R15, UR8 ;  /* 0x000000080f1a7c20 */ /* 0x000fe20008400000 */
[----:B------:R-:W-:-:S04]  /*0bc0*/  FMUL R36, R45, UR8 ;  /* 0x000000082d247c20 */ /* 0x000fc80008400000 */
[----:B------:R-:W-:Y:S01]  /*0bd0*/  FMNMX3 R27, R25, R26, R27, !PT ;  /* 0x0000001a191b7276 */ /* 0x000fe2000780001b */
[----:B------:R-:W-:Y:S01]  /*0be0*/  FMUL R25, R11, UR8 ;  /* 0x000000080b197c20 */ /* 0x000fe20008400000 */
[----:B------:R-:W-:Y:S01]  /*0bf0*/  FMUL R26, R42, UR8 ;  /* 0x000000082a1a7c20 */ /* 0x000fe20008400000 */
[----:B------:R-:W-:-:S04]  /*0c00*/  FMNMX R24, R36, R37, !PT ;  /* 0x0000002524187209 */ /* 0x000fc80007800000 */
[----:B------:R-:W-:Y:S01]  /*0c10*/  FMNMX3 R27, R27, R25, R26, !PT ;  /* 0x000000191b1b7276 */ /* 0x000fe2000780001a */
[----:B------:R-:W-:Y:S01]  /*0c20*/  FMUL R25, R43, UR8 ;  /* 0x000000082b197c20 */ /* 0x000fe20008400000 */
[----:B------:R-:W-:Y:S01]  /*0c30*/  FMUL R26, R46, UR8 ;  /* 0x000000082e1a7c20 */ /* 0x000fe20008400000 */
[----:B------:R-:W-:Y:S01]  /*0c40*/  FMUL R36, R47, UR8 ;  /* 0x000000082f247c20 */ /* 0x000fe20008400000 */
[----:B------:R-:W0:Y:S03]  /*0c50*/  SHFL.BFLY PT, R37, R24, 0x2, 0x1f ;  /* 0x0c401f0018257f89 */ /* 0x000e2600000e0000 */
[----:B------:R-:W-:-:S04]  /*0c60*/  FMNMX3 R25, R27, R25, R26, !PT ;  /* 0x000000191b197276 */ /* 0x000fc8000780001a */
[----:B------:R-:W-:-:S05]  /*0c70*/  FMNMX R25, R36, R25, !PT ;  /* 0x0000001924197209 */ /* 0x000fca0007800000 */
[----:B------:R-:W1:Y:S01]  /*0c80*/  SHFL.BFLY PT, R36, R25, 0x2, 0x1f ;  /* 0x0c401f0019247f89 */ /* 0x000e6200000e0000 */
[----:B0-----:R-:W-:-:S05]  /*0c90*/  FMNMX R26, R24, R37, !PT ;  /* 0x00000025181a7209 */ /* 0x001fca0007800000 */
[----:B------:R-:W0:Y:S01]  /*0ca0*/  SHFL.BFLY PT, R48, R26, 0x1, 0x1f ;  /* 0x0c201f001a307f89 */ /* 0x000e2200000e0000 */
[----:B-1----:R-:W-:-:S05]  /*0cb0*/  FMNMX R24, R25, R36, !PT ;  /* 0x0000002419187209 */ /* 0x002fca0007800000 */
[----:B------:R-:W1:Y:S01]  /*0cc0*/  SHFL.BFLY PT, R49, R24, 0x1, 0x1f ;  /* 0x0c201f0018317f89 */ /* 0x000e6200000e0000 */
[----:B0-----:R-:W-:-:S05]  /*0cd0*/  FMNMX3 R48, R26, R48, R61, !PT ;  /* 0x000000301a307276 */ /* 0x001fca000780003d */
[----:B------:R-:W-:-:S04]  /*0ce0*/  FFMA R8, R8, UR8, -R48 ;  /* 0x0000000808087c23 */ /* 0x000fc80008000830 */
[----:B------:R-:W-:Y:S01]  /*0cf0*/  FMUL R8, R8, 1.4426950216293334961 ;  /* 0x3fb8aa3b08087820 */ /* 0x000fe20000400000 */
[----:B-1----:R-:W-:Y:S01]  /*0d00*/  FMNMX3 R49, R24, R49, R56, !PT ;  /* 0x0000003118317276 */ /* 0x002fe20007800038 */
[----:B------:R-:W-:-:S04]  /*0d10*/  FFMA R9, R9, UR8, -R48 ;  /* 0x0000000809097c23 */ /* 0x000fc80008000830 */
[--C-:B------:R-:W-:Y:S01]  /*0d20*/  FFMA R10, R10, UR8, -R49.reuse ;  /* 0x000000080a0a7c23 */ /* 0x100fe20008000831 */
[----:B------:R-:W-:Y:S01]  /*0d30*/  FMUL R9, R9, 1.4426950216293334961 ;  /* 0x3fb8aa3b09097820 */ /* 0x000fe20000400000 */
[----:B------:R-:W-:Y:S02]  /*0d40*/  FFMA R11, R11, UR8, -R49 ;  /* 0x000000080b0b7c23 */ /* 0x000fe40008000831 */
[----:B------:R-:W-:Y:S01]  /*0d50*/  FMUL R10, R10, 1.4426950216293334961 ;  /* 0x3fb8aa3b0a0a7820 */ /* 0x000fe20000400000 */
[----:B------:R-:W-:Y:S02]  /*0d60*/  FADD R24, -R48, R61 ;  /* 0x0000003d30187221 */ /* 0x000fe40000000100 */
[----:B------:R-:W-:Y:S01]  /*0d70*/  MUFU.EX2 R61, R9 ;  /* 0x00000009003d7308 */ /* 0x000fe20000000800 */
[--C-:B------:R-:W-:Y:S01]  /*0d80*/  FFMA R12, R12, UR8, -R48.reuse ;  /* 0x000000080c0c7c23 */ /* 0x100fe20008000830 */
[----:B------:R-:W-:Y:S01]  /*0d90*/  FFMA R13, R13, UR8, -R48 ;  /* 0x000000080d0d7c23 */ /* 0x000fe20008000830 */
[--C-:B------:R-:W-:Y:S01]  /*0da0*/  FFMA R14, R14, UR8, -R49.reuse ;  /* 0x000000080e0e7c23 */ /* 0x100fe20008000831 */
[----:B------:R-:W-:Y:S01]  /*0db0*/  FFMA R15, R15, UR8, -R49 ;  /* 0x000000080f0f7c23 */ /* 0x000fe20008000831 */
[----:B--2---:R0:W-:Y:S04]  /*0dc0*/  STS.U16 [R2+UR5+0x800], R58 ;  /* 0x0008003a02007988 */ /* 0x0041e80008000405 */
[----:B---3--:R-:W-:Y:S04]  /*0dd0*/  STS.U16 [R2+UR5+0xa00], R59 ;  /* 0x000a003b02007988 */ /* 0x008fe80008000405 */
[----:B----4-:R-:W-:Y:S04]  /*0de0*/  STS.U16 [R2+UR5+0xc00], R57 ;  /* 0x000c003902007988 */ /* 0x010fe80008000405 */
[----:B-----5:R1:W-:Y:S01]  /*0df0*/  STS.U16 [R2+UR5+0xe00], R55 ;  /* 0x000e003702007988 */ /* 0x0203e20008000405 */
[----:B0-----:R0:W-:Y:S02]  /*0e00*/  MUFU.EX2 R58, R8 ;  /* 0x00000008003a7308 */ /* 0x0011e40000000800 */
[----:B0-----:R-:W-:-:S04]  /*0e10*/  FADD R8, -R49, R56 ;  /* 0x0000003831087221 */ /* 0x001fc80000000100 */
[----:B------:R-:W-:Y:S02]  /*0e20*/  FMUL R8, R8, 1.4426950216293334961 ;  /* 0x3fb8aa3b08087820 */ /* 0x000fe40000400000 */
[----:B------:R-:W-:Y:S01]  /*0e30*/  MUFU.EX2 R56, R10 ;  /* 0x0000000a00387308 */ /* 0x000fe20000000800 */
[----:B-1----:R-:W-:-:S07]  /*0e40*/  FMUL R55, R11, 1.4426950216293334961 ;  /* 0x3fb8aa3b0b377820 */ /* 0x002fce0000400000 */
[----:B------:R0:W-:Y:S01]  /*0e50*/  MUFU.EX2 R50, R8 ;  /* 0x0000000800327308 */ /* 0x0001e20000000800 */
[----:B------:R-:W-:Y:S01]  /*0e60*/  BAR.SYNC.DEFER_BLOCKING 0x0 ;  /* 0x0000000000007b1d */ /* 0x000fe20000010000 */
[----:B------:R-:W-:Y:S01]  /*0e70*/  FMUL R12, R12, 1.4426950216293334961 ;  /* 0x3fb8aa3b0c0c7820 */ /* 0x000fe20000400000 */
[----:B------:R-:W-:Y:S01]  /*0e80*/  FMUL R13, R13, 1.4426950216293334961 ;  /* 0x3fb8aa3b0d0d7820 */ /* 0x000fe20000400000 */
[----:B------:R-:W-:Y:S01]  /*0e90*/  FMUL R14, R14, 1.4426950216293334961 ;  /* 0x3fb8aa3b0e0e7820 */ /* 0x000fe20000400000 */
[----:B------:R-:W-:Y:S01]  /*0ea0*/  FMUL R15, R15, 1.4426950216293334961 ;  /* 0x3fb8aa3b0f0f7820 */ /* 0x000fe20000400000 */
[----:B------:R-:W-:Y:S02]  /*0eb0*/  FMUL R24, R24, 1.4426950216293334961 ;  /* 0x3fb8aa3b18187820 */ /* 0x000fe40000400000 */
[----:B------:R-:W-:Y:S01]  /*0ec0*/  MUFU.EX2 R12, R12 ;  /* 0x0000000c000c7308 */ /* 0x000fe20000000800 */
[----:B0-----:R-:W0:Y:S07]  /*0ed0*/  LDSM.16.M88.4 R8, [R3+UR5+0xa00] ;  /* 0x000a00050308783b */ /* 0x001e2e0008000200 */
[----:B------:R-:W1:Y:S08]  /*0ee0*/  MUFU.EX2 R13, R13 ;  /* 0x0000000d000d7308 */ /* 0x000e700000000800 */
[----:B------:R2:W3:Y:S08]  /*0ef0*/  MUFU.EX2 R51, R24 ;  /* 0x0000001800337308 */ /* 0x0004f00000000800 */
[----:B------:R-:W-:Y:S01]  /*0f00*/  MUFU.EX2 R14, R14 ;  /* 0x0000000e000e7308 */ /* 0x000fe20000000800 */
[----:B--2---:R-:W2:Y:S07]  /*0f10*/  LDSM.16.M88.4 R24, [R3+UR5+0x800] ;  /* 0x000800050318783b */ /* 0x004eae0008000200 */
[----:B------:R-:W4:Y:S08]  /*0f20*/  MUFU.EX2 R15, R15 ;  /* 0x0000000f000f7308 */ /* 0x000f300000000800 */
[----:B------:R-:W5:Y:S01]  /*0f30*/  MUFU.EX2 R55, R55 ;  /* 0x0000003700377308 */ /* 0x000f620000000800 */
[----:B-1----:R-:W-:Y:S01]  /*0f40*/  F2FP.F16.F32.PACK_AB R36, R13, R12 ;  /* 0x0000000c0d24723e */ /* 0x002fe200000000ff */
[----:B---3--:R-:W-:Y:S01]  /*0f50*/  FMUL R28, R51, R28 ;  /* 0x0000001c331c7220 */ /* 0x008fe20000400000 */
[----:B------:R-:W-:Y:S01]  /*0f60*/  F2FP.F16.F32.PACK_AB R38, R61, R58 ;  /* 0x0000003a3d26723e */ /* 0x000fe200000000ff */
[----:B------:R-:W-:Y:S01]  /*0f70*/  FMUL R29, R51, R29 ;  /* 0x0000001d331d7220 */ /* 0x000fe20000400000 */
[C---:B------:R-:W-:Y:S01]  /*0f80*/  FMUL R30, R50.reuse, R30 ;  /* 0x0000001e321e7220 */ /* 0x040fe20000400000 */
[----:B------:R-:W-:Y:S01]  /*0f90*/  FMUL R31, R50, R31 ;  /* 0x0000001f321f7220 */ /* 0x000fe20000400000 */
[----:B----4-:R-:W-:Y:S01]  /*0fa0*/  F2FP.F16.F32.PACK_AB R37, R15, R14 ;  /* 0x0000000e0f25723e */ /* 0x010fe200000000ff */
[----:B------:R-:W-:Y:S01]  /*0fb0*/  FFMA R41, R41, UR8, -R48 ;  /* 0x0000000829297c23 */ /* 0x000fe20008000830 */
[----:B-----5:R-:W-:Y:S01]  /*0fc0*/  F2FP.F16.F32.PACK_AB R39, R55, R56 ;  /* 0x000000383727723e */ /* 0x020fe200000000ff */
[----:B------:R-:W-:-:S06]  /*0fd0*/  FADD R57, R12, R13 ;  /* 0x0000000d0c397221 */ /* 0x000fcc0000000000 */
[C---:B0-----:R-:W-:Y:S01]  /*0fe0*/  HMMA.16816.F32 R28, R36.reuse, R8, R28 ;  /* 0x00000008241c723c */ /* 0x041fe2000000181c */
[----:B------:R-:W-:Y:S01]  /*0ff0*/  FMUL R9, R41, 1.4426950216293334961 ;  /* 0x3fb8aa3b29097820 */ /* 0x000fe20000400000 */
[----:B------:R-:W-:Y:S02]  /*1000*/  FADD R41, R14, R15 ;  /* 0x0000000f0e297221 */ /* 0x000fe40000000000 */
[----:B------:R-:W0:Y:S01]  /*1010*/  LDSM.16.M88.4 R12, [R3+UR5+0xc00] ;  /* 0x000c0005030c783b */ /* 0x000e220008000200 */
[--C-:B------:R-:W-:Y:S01]  /*1020*/  FFMA R40, R40, UR8, -R48.reuse ;  /* 0x0000000828287c23 */ /* 0x100fe20008000830 */
[C---:B------:R-:W-:Y:S01]  /*1030*/  FMUL R32, R51.reuse, R32 ;  /* 0x0000002033207220 */ /* 0x040fe20000400000 */
[----:B------:R-:W-:Y:S01]  /*1040*/  FMUL R33, R51, R33 ;  /* 0x0000002133217220 */ /* 0x000fe20000400000 */
[C---:B------:R-:W-:Y:S01]  /*1050*/  FMUL R34, R50.reuse, R34 ;  /* 0x0000002232227220 */ /* 0x040fe20000400000 */
[----:B------:R-:W-:Y:S01]  /*1060*/  FMUL R35, R50, R35 ;  /* 0x0000002332237220 */ /* 0x000fe20000400000 */
[--C-:B------:R-:W-:Y:S01]  /*1070*/  FFMA R42, R42, UR8, -R49.reuse ;  /* 0x000000082a2a7c23 */ /* 0x100fe20008000831 */
[----:B------:R-:W-:Y:S01]  /*1080*/  FMUL R8, R40, 1.4426950216293334961 ;  /* 0x3fb8aa3b28087820 */ /* 0x000fe20000400000 */
[--C-:B------:R-:W-:Y:S01]  /*1090*/  FFMA R44, R44, UR8, -R48.reuse ;  /* 0x000000082c2c7c23 */ /* 0x100fe20008000830 */
[--C-:B------:R-:W-:Y:S01]  /*10a0*/  FFMA R43, R43, UR8, -R49.reuse ;  /* 0x000000082b2b7c23 */ /* 0x100fe20008000831 */
[----:B------:R-:W-:Y:S01]  /*10b0*/  FMUL R42, R42, 1.4426950216293334961 ;  /* 0x3fb8aa3b2a2a7820 */ /* 0x000fe20000400000 */
[----:B------:R-:W-:Y:S01]  /*10c0*/  FFMA R45, R45, UR8, -R48 ;  /* 0x000000082d2d7c23 */ /* 0x000fe20008000830 */
[----:B--2---:R-:W-:Y:S01]  /*10d0*/  HMMA.16816.F32 R32, R36, R24, R32 ;  /* 0x000000182420723c */ /* 0x004fe20000001820 */
[--C-:B------:R-:W-:Y:S01]  /*10e0*/  FFMA R46, R46, UR8, -R49.reuse ;  /* 0x000000082e2e7c23 */ /* 0x100fe20008000831 */
[----:B------:R-:W1:Y:S01]  /*10f0*/  MUFU.EX2 R8, R8 ;  /* 0x0000000800087308 */ /* 0x000e620000000800 */
[----:B------:R-:W-:Y:S01]  /*1100*/  FMUL R24, R44, 1.4426950216293334961 ;  /* 0x3fb8aa3b2c187820 */ /* 0x000fe20000400000 */
[----:B------:R-:W-:Y:S01]  /*1110*/  FMUL R43, R43, 1.4426950216293334961 ;  /* 0x3fb8aa3b2b2b7820 */ /* 0x000fe20000400000 */
[----:B------:R-:W-:Y:S01]  /*1120*/  FMUL R25, R45, 1.4426950216293334961 ;  /* 0x3fb8aa3b2d197820 */ /* 0x000fe20000400000 */
[----:B------:R-:W-:Y:S01]  /*1130*/  FMUL R45, R46, 1.4426950216293334961 ;  /* 0x3fb8aa3b2e2d7820 */ /* 0x000fe20000400000 */
[----:B------:R-:W-:-:S03]  /*1140*/  FFMA R47, R47, UR8, -R49 ;  /* 0x000000082f2f7c23 */ /* 0x000fc60008000831 */
[----:B------:R-:W2:Y:S01]  /*1150*/  MUFU.EX2 R44, R42 ;  /* 0x0000002a002c7308 */ /* 0x000ea20000000800 */
[----:B------:R-:W-:Y:S01]  /*1160*/  FADD R58, R58, R57 ;  /* 0x000000393a3a7221 */ /* 0x000fe20000000000 */
[----:B------:R-:W-:Y:S01]  /*1170*/  FMUL R46, R47, 1.4426950216293334961 ;  /* 0x3fb8aa3b2f2e7820 */ /* 0x000fe20000400000 */
[----:B------:R-:W-:-:S05]  /*1180*/  FMUL R16, R51, R16 ;  /* 0x0000001033107220 */ /* 0x000fca0000400000 */
[----:B------:R-:W3:Y:S01]  /*1190*/  MUFU.EX2 R9, R9 ;  /* 0x0000000900097308 */ /* 0x000ee20000000800 */
[----:B------:R-:W-:Y:S01]  /*11a0*/  FMUL R17, R51, R17 ;  /* 0x0000001133117220 */ /* 0x000fe20000400000 */
[C---:B------:R-:W-:Y:S01]  /*11b0*/  FMUL R18, R50.reuse, R18 ;  /* 0x0000001232127220 */ /* 0x040fe20000400000 */
[----:B------:R-:W-:-:S05]  /*11c0*/  FMUL R19, R50, R19 ;  /* 0x0000001332137220 */ /* 0x000fca0000400000 */
[----:B------:R4:W5:Y:S01]  /*11d0*/  MUFU.EX2 R57, R43 ;  /* 0x0000002b00397308 */ /* 0x0009620000000800 */
[----:B------:R-:W-:Y:S01]  /*11e0*/  FADD R56, R56, R41 ;  /* 0x0000002938387221 */ /* 0x000fe20000000000 */
[----:B------:R-:W-:-:S06]  /*11f0*/  FADD R61, R61, R58 ;  /* 0x0000003a3d3d7221 */ /* 0x000fcc0000000000 */
[----:B------:R-:W3:Y:S01]  /*1200*/  MUFU.EX2 R24, R24 ;  /* 0x0000001800187308 */ /* 0x000ee20000000800 */
[----:B------:R-:W-:Y:S01]  /*1210*/  FADD R55, R55, R56 ;  /* 0x0000003837377221 */ /* 0x000fe20000000000 */
[----:B----4-:R-:W4:Y:S06]  /*1220*/  LDSM.16.M88.4 R40, [R3+UR5+0xe00] ;  /* 0x000e00050328783b */ /* 0x010f2c0008000200 */
[----:B------:R-:W3:Y:S01]  /*1230*/  MUFU.EX2 R45, R45 ;  /* 0x0000002d002d7308 */ /* 0x000ee20000000800 */
[----:B0-----:R-:W-:Y:S01]  /*1240*/  HMMA.16816.F32 R16, R36, R12, R16 ;  /* 0x0000000c2410723c */ /* 0x001fe20000001810 */
[----:B-1----:R-:W-:Y:S01]  /*1250*/  FADD R12, R8, R61 ;  /* 0x0000003d080c7221 */ /* 0x002fe20000000000 */
[----:B--2---:R-:W-:-:S05]  /*1260*/  FADD R56, R44, R55 ;  /* 0x000000372c387221 */ /* 0x004fca0000000000 */
[----:B------:R-:W0:Y:S08]  /*1270*/  MUFU.EX2 R25, R25 ;  /* 0x0000001900197308 */ /* 0x000e300000000800 */
[----:B------:R-:W1:Y:S01]  /*1280*/  MUFU.EX2 R46, R46 ;  /* 0x0000002e002e7308 */ /* 0x000e620000000800 */
[----:B---3--:R-:W-:Y:S01]  /*1290*/  FADD R13, R9, R12 ;  /* 0x0000000c090d7221 */ /* 0x008fe20000000000 */
[----:B-----5:R-:W-:-:S03]  /*12a0*/  FADD R56, R57, R56 ;  /* 0x0000003839387221 */ /* 0x020fc60000000000 */
[----:B------:R-:W-:Y:S01]  /*12b0*/  FADD R12, R24, R13 ;  /* 0x0000000d180c7221 */ /* 0x000fe20000000000 */
[----:B------:R-:W-:-:S03]  /*12c0*/  FADD R13, R45, R56 ;  /* 0x000000382d0d7221 */ /* 0x000fc60000000000 */
[----:B0-----:R-:W-:Y:S01]  /*12d0*/  FADD R47, R25, R12 ;  /* 0x0000000c192f7221 */ /* 0x001fe20000000000 */
[----:B-1----:R-:W-:-:S04]  /*12e0*/  FADD R56, R46, R13 ;  /* 0x0000000d2e387221 */ /* 0x002fc80000000000 */
[----:B------:R-:W0:Y:S04]  /*12f0*/  SHFL.BFLY PT, R12, R47, 0x2, 0x1f ;  /* 0x0c401f002f0c7f89 */ /* 0x000e2800000e0000 */
[----:B------:R-:W1:Y:S01]  /*1300*/  SHFL.BFLY PT, R13, R56, 0x2, 0x1f ;  /* 0x0c401f00380d7f89 */ /* 0x000e6200000e0000 */
[C---:B------:R-:W-:Y:S01]  /*1310*/  FMUL R20, R51.reuse, R20 ;  /* 0x0000001433147220 */ /* 0x040fe20000400000 */
[----:B------:R-:W-:Y:S01]  /*1320*/  FMUL R21, R51, R21 ;  /* 0x0000001533157220 */ /* 0x000fe20000400000 */
[C---:B------:R-:W-:Y:S01]  /*1330*/  FMUL R22, R50.reuse, R22 ;  /* 0x0000001632167220 */ /* 0x040fe20000400000 */
[----:B------:R-:W-:-:S07]  /*1340*/  FMUL R23, R50, R23 ;  /* 0x0000001732177220 */ /* 0x000fce0000400000 */
[----:B----4-:R-:W-:Y:S01]  /*1350*/  HMMA.16816.F32 R20, R36, R40, R20 ;  /* 0x000000282414723c */ /* 0x010fe20000001814 */
[----:B------:R-:W-:Y:S01]  /*1360*/  F2FP.F16.F32.PACK_AB R36, R9, R8 ;  /* 0x000000080924723e */ /* 0x000fe200000000ff */
[----:B0-----:R-:W-:Y:S01]  /*1370*/  FADD R41, R47, R12 ;  /* 0x0000000c2f297221 */ /* 0x001fe20000000000 */
[----:B-1----:R-:W-:-:S04]  /*1380*/  FADD R13, R56, R13 ;  /* 0x0000000d380d7221 */ /* 0x002fc80000000000 */
[----:B------:R-:W0:Y:S01]  /*1390*/  SHFL.BFLY PT, R40, R41, 0x1, 0x1f ;  /* 0x0c201f0029287f89 */ /* 0x000e2200000e0000 */
[----:B------:R-:W-:-:S03]  /*13a0*/  F2FP.F16.F32.PACK_AB R37, R57, R44 ;  /* 0x0000002c3925723e */ /* 0x000fc600000000ff */
[----:B------:R-:W1:Y:S01]  /*13b0*/  SHFL.BFLY PT, R12, R13, 0x1, 0x1f ;  /* 0x0c201f000d0c7f89 */ /* 0x000e6200000e0000 */
[----:B------:R-:W-:Y:S02]  /*13c0*/  F2FP.F16.F32.PACK_AB R38, R25, R24 ;  /* 0x000000181926723e */ /* 0x000fe400000000ff */
[----:B------:R-:W-:Y:S01]  /*13d0*/  F2FP.F16.F32.PACK_AB R39, R46, R45 ;  /* 0x0000002d2e27723e */ /* 0x000fe200000000ff */
[----:B------:R-:W-:-:S06]  /*13e0*/  UIADD3 UR4, UPT, UPT, UR4, 0x20, URZ ;  /* 0x0000002004047890 */ /* 0x000fcc000fffe0ff */
[----:B------:R-:W-:Y:S01]  /*13f0*/  HMMA.16816.F32 R32, R36, R26, R32 ;  /* 0x0000001a2420723c */ /* 0x000fe20000001820 */
[----:B------:R-:W-:-:S07]  /*1400*/  UISETP.GE.AND UP0, UPT, UR4, UR7, UPT ;  /* 0x000000070400728c */ /* 0x000fce000bf06270 */
[C---:B------:R-:W-:Y:S08]  /*1410*/  HMMA.16816.F32 R28, R36.reuse, R10, R28 ;  /* 0x0000000a241c723c */ /* 0x040ff0000000181c */
[C---:B------:R-:W-:Y:S08]  /*1420*/  HMMA.16816.F32 R16, R36.reuse, R14, R16 ;  /* 0x0000000e2410723c */ /* 0x040ff00000001810 */
[----:B------:R-:W-:Y:S01]  /*1430*/  HMMA.16816.F32 R20, R36, R42, R20 ;  /* 0x0000002a2414723c */ /* 0x000fe20000001814 */
[----:B0-----:R-:W-:Y:S01]  /*1440*/  FADD R40, R41, R40 ;  /* 0x0000002829287221 */ /* 0x001fe20000000000 */
[----:B-1----:R-:W-:Y:S01]  /*1450*/  FADD R9, R13, R12 ;  /* 0x0000000c0d097221 */ /* 0x002fe20000000000 */
[----:B------:R-:W-:-:S02]  /*1460*/  LEA R4, R5, R4, 0x5 ;  /* 0x0000000405047211 */ /* 0x000fc400078e28ff */
[----:B------:R-:W-:Y:S01]  /*1470*/  FFMA R54, R51, R54, R40 ;  /* 0x0000003633367223 */ /* 0x000fe20000000028 */
[----:B------:R-:W-:Y:S01]  /*1480*/  FFMA R53, R50, R53, R9 ;  /* 0x0000003532357223 */ /* 0x000fe20000000009 */
[----:B------:R-:W-:Y:S02]  /*1490*/  LEA R6, R7, R6, 0x5 ;  /* 0x0000000607067211 */ /* 0x000fe400078e28ff */
[----:B------:R-:W-:Y:S02]  /*14a0*/  MOV R61, R48 ;  /* 0x00000030003d7202 */ /* 0x000fe40000000f00 */
[----:B------:R-:W-:Y:S01]  /*14b0*/  MOV R56, R49 ;  /* 0x0000003100387202 */ /* 0x000fe20000000f00 */
[----:B------:R-:W-:Y:S08]  /*14c0*/  BRA.U !UP0, `(.L_x_1) ;  /* 0xfffffff108ec7547 */ /* 0x000ff0000b83ffff */
.L_x_0:
[----:B0-----:R-:W0:Y:S01]  /*14d0*/  S2R R2, SR_TID.X ;  /* 0x0000000000027919 */ /* 0x001e220000002100 */
[----:B------:R-:W1:Y:S01]  /*14e0*/  S2UR UR5, SR_CgaCtaId ;  /* 0x00000000000579c3 */ /* 0x000e620000008800 */
[----:B------:R-:W-:Y:S01]  /*14f0*/  UMOV UR4, 0x400 ;  /* 0x0000040000047882 */ /* 0x000fe20000000000 */
[C---:B------:R-:W-:Y:S01]  /*1500*/  FMUL R4, R54.reuse, 8388608 ;  /* 0x4b00000036047820 */ /* 0x040fe20000400000 */
[----:B------:R-:W-:-:S05]  /*1510*/  FSETP.GEU.AND P1, PT, R54, 1.175494350822287508e-38, PT ;  /* 0x008000003600780b */ /* 0x000fca0003f2e000 */
[----:B------:R-:W-:Y:S01]  /*1520*/  BAR.SYNC.DEFER_BLOCKING 0x0 ;  /* 0x0000000000007b1d */ /* 0x000fe20000010000 */
[----:B------:R-:W-:Y:S02]  /*1530*/  FSETP.GEU.AND P4, PT, |R54|, 1.175494350822287508e-38, PT ;  /* 0x008000003600780b */ /* 0x000fe40003f8e200 */
[----:B------:R-:W-:Y:S02]  /*1540*/  FSEL R4, R4, R54, !P1 ;  /* 0x0000003604047208 */ /* 0x000fe40004800000 */
[C---:B------:R-:W-:Y:S02]  /*1550*/  FSETP.GT.AND P0, PT, |R53|.reuse, 8.50705917302346158658e+37, PT ;  /* 0x7e8000003500780b */ /* 0x040fe40003f04200 */
[C---:B------:R-:W-:Y:S02]  /*1560*/  FSETP.GEU.AND P3, PT, |R53|.reuse, 1.175494350822287508e-38, PT ;  /* 0x008000003500780b */ /* 0x040fe40003f6e200 */
[----:B------:R-:W-:Y:S02]  /*1570*/  FSETP.GEU.AND P2, PT, R53, 1.175494350822287508e-38, PT ;  /* 0x008000003500780b */ /* 0x000fe40003f4e000 */
[----:B------:R-:W-:-:S02]  /*1580*/  MOV R13, R20 ;  /* 0x00000014000d7202 */ /* 0x000fc40000000f00 */
[----:B------:R-:W-:-:S05]  /*1590*/  MOV R27, R16 ;  /* 0x00000010001b7202 */ /* 0x000fca0000000f00 */
[----:B------:R-:W-:Y:S01]  /*15a0*/  @P0 FMUL R23, R23, 0.25 ;  /* 0x3e80000017170820 */ /* 0x000fe20000400000 */
[----:B------:R-:W-:Y:S01]  /*15b0*/  @P0 FMUL R22, R22, 0.25 ;  /* 0x3e80000016160820 */ /* 0x000fe20000400000 */
[----:B-1----:R-:W-:Y:S01]  /*15c0*/  ULEA UR8, UR5, UR4, 0x18 ;  /* 0x0000000405087291 */ /* 0x002fe2000f8ec0ff */
[----:B------:R-:W-:Y:S01]  /*15d0*/  @P0 FMUL R19, R19, 0.25 ;  /* 0x3e80000013130820 */ /* 0x000fe20000400000 */
[----:B------:R-:W-:Y:S01]  /*15e0*/  @P0 FMUL R18, R18, 0.25 ;  /* 0x3e80000012120820 */ /* 0x000fe20000400000 */
[----:B------:R-:W-:Y:S01]  /*15f0*/  @P0 FMUL R31, R31, 0.25 ;  /* 0x3e8000001f1f0820 */ /* 0x000fe20000400000 */
[----:B------:R-:W-:Y:S01]  /*1600*/  @P0 FMUL R30, R30, 0.25 ;  /* 0x3e8000001e1e0820 */ /* 0x000fe20000400000 */
[----:B------:R-:W-:Y:S01]  /*1610*/  @P0 FMUL R35, R35, 0.25 ;  /* 0x3e80000023230820 */ /* 0x000fe20000400000 */
[----:B------:R-:W-:Y:S01]  /*1620*/  @P0 FMUL R34, R34, 0.25 ;  /* 0x3e80000022220820 */ /* 0x000fe20000400000 */
[C---:B0-----:R-:W-:Y:S01]  /*1630*/  LOP3.LUT R3, R2.reuse, 0xc0, RZ, 0xc0, !PT ;  /* 0x000000c002037812 */ /* 0x041fe200078ec0ff */
[----:B------:R-:W-:Y:S01]  /*1640*/  @!P3 FMUL R23, R23, 16777216 ;  /* 0x4b8000001717b820 */ /* 0x000fe20000400000 */
[----:B------:R-:W-:Y:S01]  /*1650*/  SHF.L.U32 R6, R2, 0x3, RZ ;  /* 0x0000000302067819 */ /* 0x000fe200000006ff */
[----:B------:R-:W-:Y:S01]  /*1660*/  @!P3 FMUL R22, R22, 16777216 ;  /* 0x4b8000001616b820 */ /* 0x000fe20000400000 */
[----:B------:R-:W-:Y:S01]  /*1670*/  SHF.R.U32.HI R3, RZ, 0x1, R3 ;  /* 0x00000001ff037819 */ /* 0x000fe20000011603 */
[----:B------:R-:W-:Y:S01]  /*1680*/  @!P3 FMUL R19, R19, 16777216 ;  /* 0x4b8000001313b820 */ /* 0x000fe20000400000 */
[----:B------:R-:W-:Y:S01]  /*1690*/  SHF.R.U32.HI R8, RZ, 0x1, R2 ;  /* 0x00000001ff087819 */ /* 0x000fe20000011602 */
[----:B------:R-:W-:Y:S01]  /*16a0*/  @!P3 FMUL R18, R18, 16777216 ;  /* 0x4b8000001212b820 */ /* 0x000fe20000400000 */
[----:B------:R-:W-:Y:S01]  /*16b0*/  SHF.L.U32 R5, R2, 0x7, RZ ;  /* 0x0000000702057819 */ /* 0x000fe200000006ff */
[----:B------:R-:W-:Y:S01]  /*16c0*/  @!P3 FMUL R31, R31, 16777216 ;  /* 0x4b8000001f1fb820 */ /* 0x000fe20000400000 */
[----:B------:R-:W-:Y:S01]  /*16d0*/  LOP3.LUT R7, R3, 0x1f8, R6, 0x78, !PT ;  /* 0x000001f803077812 */ /* 0x000fe200078e7806 */
[----:B------:R-:W-:Y:S01]  /*16e0*/  @!P3 FMUL R30, R30, 16777216 ;  /* 0x4b8000001e1eb820 */ /* 0x000fe20000400000 */
[----:B------:R-:W-:Y:S01]  /*16f0*/  LOP3.LUT R6, R6, 0x38, RZ, 0xc0, !PT ;  /* 0x0000003806067812 */ /* 0x000fe200078ec0ff */
[----:B------:R-:W-:Y:S01]  /*1700*/  @!P3 FMUL R35, R35, 16777216 ;  /* 0x4b8000002323b820 */ /* 0x000fe20000400000 */
[----:B------:R-:W-:Y:S01]  /*1710*/  LOP3.LUT R9, R8, 0x4, RZ, 0xc0, !PT ;  /* 0x0000000408097812 */ /* 0x000fe200078ec0ff */
[----:B------:R-:W-:Y:S01]  /*1720*/  FMUL R8, R53, 8388608 ;  /* 0x4b00000035087820 */ /* 0x000fe20000400000 */
[----:B------:R-:W-:Y:S01]  /*1730*/  LOP3.LUT R10, R5, 0x600, RZ, 0xc0, !PT ;  /* 0x00000600050a7812 */ /* 0x000fe200078ec0ff */
[----:B------:R-:W-:Y:S01]  /*1740*/  @!P3 FMUL R34, R34, 16777216 ;  /* 0x4b8000002222b820 */ /* 0x000fe20000400000 */
[----:B------:R-:W-:Y:S01]  /*1750*/  IADD3 R5, PT, PT, R9, UR8, R6 ;  /* 0x0000000809057c10 */ /* 0x000fe2000fffe006 */
[----:B------:R-:W0:Y:S01]  /*1760*/  LDCU.64 UR4, c[0x0][0x3e0] ;  /* 0x00007c00ff0477ac */ /* 0x000e220008000a00 */
[----:B------:R-:W-:-:S02]  /*1770*/  FSEL R9, RZ, -23, P1 ;  /* 0xc1b80000ff097808 */ /* 0x000fc40000800000 */
[----:B------:R-:W-:Y:S02]  /*1780*/  FSETP.GT.AND P1, PT, |R54|, 8.50705917302346158658e+37, PT ;  /* 0x7e8000003600780b */ /* 0x000fe40003f24200 */
[----:B------:R-:W-:Y:S01]  /*1790*/  FSEL R8, R8, R53, !P2 ;  /* 0x0000003508087208 */ /* 0x000fe20005000000 */
[----:B------:R-:W-:Y:S01]  /*17a0*/  @P0 FMUL R53, R53, 0.25 ;  /* 0x3e80000035350820 */ /* 0x000fe20000400000 */
[----:B------:R-:W-:Y:S02]  /*17b0*/  IADD3 R3, PT, PT, R4, -0x3f3504f3, RZ ;  /* 0xc0cafb0d04037810 */ /* 0x000fe40007ffe0ff */
[----:B------:R-:W-:Y:S01]  /*17c0*/  IADD3 R10, PT, PT, R7, UR8, R10 ;  /* 0x00000008070a7c10 */ /* 0x000fe2000fffe00a */
[----:B------:R-:W-:Y:S01]  /*17d0*/  @!P3 FMUL R53, R53, 16777216 ;  /* 0x4b8000003535b820 */ /* 0x000fe20000400000 */
[----:B------:R-:W-:Y:S02]  /*17e0*/  LOP3.LUT R11, R3, 0xff800000, RZ, 0xc0, !PT ;  /* 0xff800000030b7812 */ /* 0x000fe400078ec0ff */
[----:B------:R-:W-:Y:S01]  /*17f0*/  SHF.L.U32 R14, R2, 0x5, RZ ;  /* 0x00000005020e7819 */ /* 0x000fe200000006ff */
[----:B------:R-:W1:Y:S01]  /*1800*/  MUFU.RCP R3, R53 ;  /* 0x0000003500037308 */ /* 0x000e620000001000 */
[----:B------:R-:W-:Y:S01]  /*1810*/  I2FP.F32.S32 R6, R11 ;  /* 0x0000000b00067245 */ /* 0x000fe20000201400 */
[----:B------:R-:W-:Y:S01]  /*1820*/  @P1 FMUL R54, R54, 0.25 ;  /* 0x3e80000036361820 */ /* 0x000fe20000400000 */
[----:B------:R-:W-:Y:S01]  /*1830*/  @P1 FMUL R13, R13, 0.25 ;  /* 0x3e8000000d0d1820 */ /* 0x000fe20000400000 */
[----:B------:R-:W-:Y:S01]  /*1840*/  @P1 FMUL R27, R27, 0.25 ;  /* 0x3e8000001b1b1820 */ /* 0x000fe20000400000 */
[----:B------:R-:W-:Y:S01]  /*1850*/  @P1 FMUL R28, R28, 0.25 ;  /* 0x3e8000001c1c1820 */ /* 0x000fe20000400000 */
[----:B------:R-:W-:Y:S01]  /*1860*/  @!P4 FMUL R54, R54, 16777216 ;  /* 0x4b8000003636c820 */ /* 0x000fe20000400000 */
[----:B------:R-:W-:Y:S01]  /*1870*/  @P1 FMUL R32, R32, 0.25 ;  /* 0x3e80000020201820 */ /* 0x000fe20000400000 */
[----:B------:R-:W-:Y:S01]  /*1880*/  @!P4 FMUL R13, R13, 16777216 ;  /* 0x4b8000000d0dc820 */ /* 0x000fe20000400000 */
[----:B------:R-:W-:Y:S01]  /*1890*/  @!P4 FMUL R27, R27, 16777216 ;  /* 0x4b8000001b1bc820 */ /* 0x000fe20000400000 */
[----:B------:R-:W2:Y:S01]  /*18a0*/  MUFU.RCP R20, R54 ;  /* 0x0000003600147308 */ /* 0x000ea20000001000 */
[----:B------:R-:W-:Y:S01]  /*18b0*/  @!P4 FMUL R28, R28, 16777216 ;  /* 0x4b8000001c1cc820 */ /* 0x000fe20000400000 */
[----:B------:R-:W-:Y:S01]  /*18c0*/  @!P4 FMUL R32, R32, 16777216 ;  /* 0x4b8000002020c820 */ /* 0x000fe20000400000 */
[----:B------:R-:W-:Y:S01]  /*18d0*/  FFMA.FTZ R9, R6, 1.1920928955078125e-07, R9 ;  /* 0x3400000006097823 */ /* 0x000fe20000010009 */
[----:B------:R-:W-:Y:S01]  /*18e0*/  LOP3.LUT R14, R14, 0x260, RZ, 0xc0, !PT ;  /* 0x000002600e0e7812 */ /* 0x000fe200078ec0ff */
[----:B------:R-:W-:Y:S01]  /*18f0*/  @P1 FMUL R21, R21, 0.25 ;  /* 0x3e80000015151820 */ /* 0x000fe20000400000 */
[----:B------:R-:W-:Y:S01]  /*1900*/  @P1 FMUL R17, R17, 0.25 ;  /* 0x3e80000011111820 */ /* 0x000fe20000400000 */
[C---:B-1----:R-:W-:Y:S01]  /*1910*/  FMUL R15, R3.reuse, R23 ;  /* 0x00000017030f7220 */ /* 0x042fe20000400000 */
[C---:B------:R-:W-:Y:S01]  /*1920*/  FMUL R16, R3.reuse, R22 ;  /* 0x0000001603107220 */ /* 0x040fe20000400000 */
[C---:B------:R-:W-:Y:S01]  /*1930*/  FMUL R22, R3.reuse, R19 ;  /* 0x0000001303167220 */ /* 0x040fe20000400000 */
[C---:B------:R-:W-:Y:S01]  /*1940*/  FMUL R23, R3.reuse, R18 ;  /* 0x0000001203177220 */ /* 0x040fe20000400000 */
[C---:B------:R-:W-:Y:S01]  /*1950*/  FMUL R25, R3.reuse, R31 ;  /* 0x0000001f03197220 */ /* 0x040fe20000400000 */
[----:B------:R-:W-:Y:S01]  /*1960*/  FMUL R26, R3, R30 ;  /* 0x0000001e031a7220 */ /* 0x000fe20000400000 */
[----:B------:R-:W-:Y:S01]  /*1970*/  @P1 FMUL R29, R29, 0.25 ;  /* 0x3e8000001d1d1820 */ /* 0x000fe20000400000 */
[----:B------:R-:W-:Y:S01]  /*1980*/  @P1 FMUL R33, R33, 0.25 ;  /* 0x3e80000021211820 */ /* 0x000fe20000400000 */
[----:B------:R-:W-:Y:S01]  /*1990*/  IADD3 R11, PT, PT, R4, -R11, RZ ;  /* 0x8000000b040b7210 */ /* 0x000fe20007ffe0ff */
[----:B------:R-:W-:Y:S01]  /*19a0*/  @!P4 FMUL R21, R21, 16777216 ;  /* 0x4b8000001515c820 */ /* 0x000fe20000400000 */
[C---:B--2---:R-:W-:Y:S01]  /*19b0*/  FMUL R7, R20.reuse, R13 ;  /* 0x0000000d14077220 */ /* 0x044fe20000400000 */
[C---:B------:R-:W-:Y:S01]  /*19c0*/  FMUL R6, R20.reuse, R27 ;  /* 0x0000001b14067220 */ /* 0x040fe20000400000 */
[C---:B------:R-:W-:Y:S01]  /*19d0*/  FMUL R12, R20.reuse, R28 ;  /* 0x0000001c140c7220 */ /* 0x040fe20000400000 */
[----:B------:R-:W-:Y:S01]  /*19e0*/  FMUL R13, R20, R32 ;  /* 0x00000020140d7220 */ /* 0x000fe20000400000 */
[C---:B------:R-:W-:Y:S01]  /*19f0*/  FMUL R28, R3.reuse, R35 ;  /* 0x00000023031c7220 */ /* 0x040fe20000400000 */
[----:B------:R-:W-:Y:S01]  /*1a00*/  FMUL R27, R3, R34 ;  /* 0x00000022031b7220 */ /* 0x000fe20000400000 */
[----:B------:R-:W-:Y:S01]  /*1a10*/  F2FP.F16.F32.PACK_AB R7, R7, R6 ;  /* 0x000000060707723e */ /* 0x000fe200000000ff */
[----:B------:R-:W-:Y:S01]  /*1a20*/  @!P4 FMUL R17, R17, 16777216 ;  /* 0x4b8000001111c820 */ /* 0x000fe20000400000 */
[----:B------:R-:W-:Y:S01]  /*1a30*/  F2FP.F16.F32.PACK_AB R6, R12, R13 ;  /* 0x0000000d0c06723e */ /* 0x000fe200000000ff */
[----:B------:R-:W-:Y:S01]  /*1a40*/  @!P4 FMUL R29, R29, 16777216 ;  /* 0x4b8000001d1dc820 */ /* 0x000fe20000400000 */
[----:B------:R-:W-:Y:S01]  /*1a50*/  IADD3 R13, PT, PT, R8, -0x3f3504f3, RZ ;  /* 0xc0cafb0d080d7810 */ /* 0x000fe20007ffe0ff */
[----:B------:R-:W-:Y:S01]  /*1a60*/  @!P4 FMUL R33, R33, 16777216 ;  /* 0x4b8000002121c820 */ /* 0x000fe20000400000 */
[----:B------:R-:W-:Y:S01]  /*1a70*/  SHF.L.U32 R3, R2, 0x1, RZ ;  /* 0x0000000102037819 */ /* 0x000fe200000006ff */
[C---:B------:R-:W-:Y:S01]  /*1a80*/  FMUL R21, R20.reuse, R21 ;  /* 0x0000001514157220 */ /* 0x040fe20000400000 */
[----:B------:R-:W-:Y:S01]  /*1a90*/  LOP3.LUT R19, R13, 0xff800000, RZ, 0xc0, !PT ;  /* 0xff8000000d137812 */ /* 0x000fe200078ec0ff */
[----:B------:R-:W-:Y:S01]  /*1aa0*/  FMUL R24, R20, R17 ;  /* 0x0000001114187220 */ /* 0x000fe20000400000 */
[----:B------:R-:W-:Y:S01]  /*1ab0*/  LOP3.LUT R13, R14, 0x38, R3, 0x78, !PT ;  /* 0x000000380e0d7812 */ /* 0x000fe200078e7803 */
[----:B------:R-:W-:Y:S01]  /*1ac0*/  FMUL R29, R20, R29 ;  /* 0x0000001d141d7220 */ /* 0x000fe20000400000 */
[----:B------:R-:W-:Y:S01]  /*1ad0*/  IADD3 R14, PT, PT, R8, -R19, RZ ;  /* 0x80000013080e7210 */ /* 0x000fe20007ffe0ff */
[----:B------:R-:W-:Y:S01]  /*1ae0*/  FMUL R20, R20, R33 ;  /* 0x0000002114147220 */ /* 0x000fe20000400000 */
[----:B------:R-:W-:Y:S01]  /*1af0*/  SHF.L.U32 R12, R2, 0x2, RZ ;  /* 0x00000002020c7819 */ /* 0x000fe200000006ff */
[----:B0-----:R-:W-:Y:S01]  /*1b00*/  UIMAD UR4, UR6, UR4, URZ ;  /* 0x00000004060472a4 */ /* 0x001fe2000f8e02ff */
[----:B------:R-:W-:Y:S01]  /*1b10*/  MOV R31, 0x3dc6b27f ;  /* 0x3dc6b27f001f7802 */ /* 0x000fe20000000f00 */
[----:B------:R-:W-:Y:S01]  /*1b20*/  FADD R18, R14, -1 ;  /* 0xbf8000000e127421 */ /* 0x000fe20000000000 */
[----:B------:R-:W-:Y:S01]  /*1b30*/  LOP3.LUT R30, R13, 0x80, R12, 0xf8, !PT ;  /* 0x000000800d1e7812 */ /* 0x000fe200078ef80c */
[----:B------:R-:W-:Y:S01]  /*1b40*/  FADD R13, R11, -1 ;  /* 0xbf8000000b0d7421 */ /* 0x000fe20000000000 */
[----:B------:R-:W-:Y:S01]  /*1b50*/  F2FP.F16.F32.PACK_AB R20, R29, R20 ;  /* 0x000000141d14723e */ /* 0x000fe200000000ff */
[-C--:B------:R-:W-:Y:S01]  /*1b60*/  FFMA.FTZ R11, R18, R31.reuse, -0.16845393180847167969 ;  /* 0xbe2c7f30120b7423 */ /* 0x080fe2000001001f */
[----:B------:R-:W-:Y:S01]  /*1b70*/  F2FP.F16.F32.PACK_AB R21, R21, R24 ;  /* 0x000000181515723e */ /* 0x000fe200000000ff */
[----:B------:R-:W-:Y:S01]  /*1b80*/  FFMA.FTZ R14, R13, R31, -0.16845393180847167969 ;  /* 0xbe2c7f300d0e7423 */ /* 0x000fe2000001001f */
[----:B------:R-:W-:Y:S01]  /*1b90*/  F2FP.F16.F32.PACK_AB R17, R16, R23 ;  /* 0x000000171011723e */ /* 0x000fe200000000ff */
[----:B------:R-:W-:Y:S01]  /*1ba0*/  FFMA.FTZ R11, R18, R11, 0.1716887056827545166 ;  /* 0x3e2fcf2a120b7423 */ /* 0x000fe2000001000b */
[----:B------:R-:W-:Y:S01]  /*1bb0*/  F2FP.F16.F32.PACK_AB R29, R15, R22 ;  /* 0x000000160f1d723e */ /* 0x000fe200000000ff */
[----:B------:R-:W-:Y:S01]  /*1bc0*/  FFMA.FTZ R14, R13, R14, 0.1716887056827545166 ;  /* 0x3e2fcf2a0d0e7423 */ /* 0x000fe2000001000e */
[----:B------:R-:W-:Y:S01]  /*1bd0*/  F2FP.F16.F32.PACK_AB R16, R26, R27 ;  /* 0x0000001b1a10723e */ /* 0x000fe200000000ff */
[----:B------:R-:W-:Y:S01]  /*1be0*/  FFMA.FTZ R11, R18, R11, -0.17900948226451873779 ;  /* 0xbe374e43120b7423 */ /* 0x000fe2000001000b */
[----:B------:R-:W-:Y:S01]  /*1bf0*/  LOP3.LUT R22, R30, 0x40, RZ, 0x3c, !PT ;  /* 0x000000401e167812 */ /* 0x000fe200078e3cff */
[----:B------:R0:W-:Y:S01]  /*1c00*/  STS.64 [R30+UR8], R6 ;  /* 0x000000061e007988 */ /* 0x0001e20008000a08 */
[----:B------:R-:W-:Y:S01]  /*1c10*/  F2FP.F16.F32.PACK_AB R28, R25, R28 ;  /* 0x0000001c191c723e */ /* 0x000fe200000000ff */
[----:B------:R-:W-:Y:S01]  /*1c20*/  FFMA.FTZ R11, R18, R11, 0.20512372255325317383 ;  /* 0x3e520bf4120b7423 */ /* 0x000fe2000001000b */
[C---:B------:R-:W-:Y:S01]  /*1c30*/  FFMA.FTZ R14, R13.reuse, R14, -0.17900948226451873779 ;  /* 0xbe374e430d0e7423 */ /* 0x040fe2000001000e */
[----:B------:R-:W-:Y:S01]  /*1c40*/  STS.64 [R30+UR8+0x100], R20 ;  /* 0x000100141e007988 */ /* 0x000fe20008000a08 */
[----:B------:R-:W-:Y:S01]  /*1c50*/  ISETP.GE.U32.AND P1, PT, R4, 0x7f800000, PT ;  /* 0x7f8000000400780c */ /* 0x000fe20003f26070 */
[C---:B------:R-:W-:Y:S01]  /*1c60*/  FFMA.FTZ R11, R18.reuse, R11, -0.24046532809734344482 ;  /* 0xbe763c8b120b7423 */ /* 0x040fe2000001000b */
[C---:B------:R-:W-:Y:S01]  /*1c70*/  FFMA.FTZ R14, R13.reuse, R14, 0.20512372255325317383 ;  /* 0x3e520bf40d0e7423 */ /* 0x040fe2000001000e */
[----:B------:R1:W-:Y:S01]  /*1c80*/  STS.64 [R22+UR8+0x400], R16 ;  /* 0x0004001016007988 */ /* 0x0003e20008000a08 */
[----:B------:R-:W2:Y:S01]  /*1c90*/  LDC R23, c[0x0][0x3e8] ;  /* 0x0000fa00ff177b82 */ /* 0x000ea20000000800 */
[C---:B------:R-:W-:Y:S01]  /*1ca0*/  FFMA.FTZ R11, R18.reuse, R11, 0.28857114911079406738 ;  /* 0x3e93bf99120b7423 */ /* 0x040fe2000001000b */
[C---:B------:R-:W-:Y:S01]  /*1cb0*/  FFMA.FTZ R14, R13.reuse, R14, -0.24046532809734344482 ;  /* 0xbe763c8b0d0e7423 */ /* 0x040fe2000001000e */
[----:B------:R-:W-:Y:S01]  /*1cc0*/  STS.64 [R22+UR8+0x500], R28 ;  /* 0x0005001c16007988 */ /* 0x000fe20008000a08 */
[----:B------:R-:W-:Y:S01]  /*1cd0*/  FSEL R15, RZ, -23, P2 ;  /* 0xc1b80000ff0f7808 */ /* 0x000fe20001000000 */
[----:B------:R-:W-:Y:S01]  /*1ce0*/  FFMA.FTZ R11, R18, R11, -0.36067417263984680176 ;  /* 0xbeb8aa49120b7423 */ /* 0x000fe2000001000b */
[C---:B------:R-:W-:Y:S01]  /*1cf0*/  FFMA.FTZ R14, R13.reuse, R14, 0.28857114911079406738 ;  /* 0x3e93bf990d0e7423 */ /* 0x040fe2000001000e */
[----:B------:R-:W-:Y:S01]  /*1d00*/  ISETP.GE.U32.AND P2, PT, R8, 0x7f800000, PT ;  /* 0x7f8000000800780c */ /* 0x000fe20003f46070 */
[----:B0-----:R-:W0:Y:S01]  /*1d10*/  LDC.64 R6, c[0x0][0x398] ;  /* 0x0000e600ff067b82 */ /* 0x001e220000000a00 */
[C---:B------:R-:W-:Y:S01]  /*1d20*/  FFMA.FTZ R11, R18.reuse, R11, 0.48089820146560668945 ;  /* 0x3ef6384a120b7423 */ /* 0x040fe2000001000b */
[C---:B------:R-:W-:Y:S01]  /*1d30*/  FFMA.FTZ R14, R13.reuse, R14, -0.36067417263984680176 ;  /* 0xbeb8aa490d0e7423 */ /* 0x040fe2000001000e */
[----:B-1----:R-:W-:Y:S01]  /*1d40*/  I2FP.F32.S32 R16, R19 ;  /* 0x0000001300107245 */ /* 0x002fe20000201400 */
[----:B------:R-:W-:Y:S01]  /*1d50*/  USHF.L.U32 UR7, UR4, 0x1, URZ ;  /* 0x0000000104077899 */ /* 0x000fe200080006ff */
[----:B------:R-:W-:Y:S01]  /*1d60*/  FFMA.FTZ R11, R18, R11, -0.72134751081466674805 ;  /* 0xbf38aa3b120b7423 */ /* 0x000fe2000001000b */
[C---:B------:R-:W-:Y:S01]  /*1d70*/  FFMA.FTZ R14, R13.reuse, R14, 0.48089820146560668945 ;  /* 0x3ef6384a0d0e7423 */ /* 0x040fe2000001000e */
[----:B------:R-:W-:Y:S01]  /*1d80*/  LOP3.LUT R12, R12, 0x40, RZ, 0xc0, !PT ;  /* 0x000000400c0c7812 */ /* 0x000fe200078ec0ff */
[----:B------:R-:W-:Y:S01]  /*1d90*/  FFMA.FTZ R15, R16, 1.1920928955078125e-07, R15 ;  /* 0x34000000100f7823 */ /* 0x000fe2000001000f */
[C---:B------:R-:W-:Y:S01]  /*1da0*/  FMUL R17, R18.reuse, R11 ;  /* 0x0000000b12117220 */ /* 0x040fe20000400000 */
[----:B------:R-:W-:Y:S01]  /*1db0*/  BAR.SYNC.DEFER_BLOCKING 0x0 ;  /* 0x0000000000007b1d */ /* 0x000fe20000010000 */
[C---:B------:R-:W-:Y:S01]  /*1dc0*/  FFMA.FTZ R14, R13.reuse, R14, -0.72134751081466674805 ;  /* 0xbf38aa3b0d0e7423 */ /* 0x040fe2000001000e */
[----:B------:R-:W-:Y:S01]  /*1dd0*/  SHF.R.U32.HI R16, RZ, 0x5, R2 ;  /* 0x00000005ff107819 */ /* 0x000fe20000011602 */
[----:B------:R-:W-:Y:S01]  /*1de0*/  FMUL R17, R18, R17 ;  /* 0x0000001112117220 */ /* 0x000fe20000400000 */
[----:B------:R-:W-:Y:S01]  /*1df0*/  IADD3 R19, PT, PT, R12, R5, RZ ;  /* 0x000000050c137210 */ /* 0x000fe20007ffe0ff */
[C---:B------:R-:W-:Y:S01]  /*1e00*/  FMUL R14, R13.reuse, R14 ;  /* 0x0000000e0d0e7220 */ /* 0x040fe20000400000 */
[----:B------:R-:W-:Y:S01]  /*1e10*/  FSETP.NEU.AND P0, PT, R4, RZ, PT ;  /* 0x000000ff0400720b */ /* 0x000fe20003f0d000 */
[----:B------:R-:W-:Y:S01]  /*1e20*/  FFMA.FTZ R18, R18, 1.4426950216293334961, R17 ;  /* 0x3fb8aa3b12127823 */ /* 0x000fe20000010011 */
[----:B------:R-:W-:Y:S01]  /*1e30*/  @P2 MOV R5, 0x7f800000 ;  /* 0x7f80000000052802 */ /* 0x000fe20000000f00 */
[----:B------:R-:W-:Y:S01]  /*1e40*/  FMUL R14, R13, R14 ;  /* 0x0000000e0d0e7220 */ /* 0x000fe20000400000 */
[----:B------:R-:W-:Y:S01]  /*1e50*/  SGXT.U32 R16, R16, 0x3 ;  /* 0x000000031010781a */ /* 0x000fe20000000000 */
[----:B------:R-:W-:Y:S01]  /*1e60*/  FADD R15, R15, R18 ;  /* 0x000000120f0f7221 */ /* 0x000fe20000000000 */
[----:B------:R-:W-:Y:S01]  /*1e70*/  LEA.HI R12, R2, 0x18, RZ, 0x1b ;  /* 0x00000018020c7811 */ /* 0x000fe200078fd8ff */
[----:B------:R-:W-:Y:S01]  /*1e80*/  FFMA.FTZ R14, R13, 1.4426950216293334961, R14 ;  /* 0x3fb8aa3b0d0e7823 */ /* 0x000fe2000001000e */
[----:B------:R-:W-:Y:S01]  /*1e90*/  @P1 MOV R13, 0x7f800000 ;  /* 0x7f800000000d1802 */ /* 0x000fe20000000f00 */
[----:B------:R-:W-:Y:S01]  /*1ea0*/  @P2 FFMA.FTZ R15, R8, R5, +INF ;  /* 0x7f800000080f2423 */ /* 0x000fe20000010005 */
[----:B------:R-:W-:Y:S01]  /*1eb0*/  LOP3.LUT P2, RZ, R2, 0xe0, RZ, 0xc0, !PT ;  /* 0x000000e002ff7812 */ /* 0x000fe2000784c0ff */
[----:B------:R-:W-:Y:S01]  /*1ec0*/  FADD R14, R9, R14 ;  /* 0x0000000e090e7221 */ /* 0x000fe20000000000 */
[----:B--2---:R-:W-:-:S02]  /*1ed0*/  IMAD R2, R16, R23, RZ ;  /* 0x0000001710027224 */ /* 0x004fc400078e02ff */
[----:B------:R-:W-:Y:S01]  /*1ee0*/  @P1 FFMA.FTZ R14, R4, R13, +INF ;  /* 0x7f800000040e1423 */ /* 0x000fe2000001000d */
[----:B------:R-:W-:Y:S01]  /*1ef0*/  IMAD R4, R0, UR5, RZ ;  /* 0x0000000500047c24 */ /* 0x000fe2000f8e02ff */
[----:B------:R-:W-:Y:S01]  /*1f00*/  UIMAD.WIDE UR4, UR4, 0x2, URZ ;  /* 0x00000002040478a5 */ /* 0x000fe2000f8e02ff */
[----:B------:R-:W-:Y:S01]  /*1f10*/  FSETP.NEU.AND P1, PT, R8, RZ, PT ;  /* 0x000000ff0800720b */ /* 0x000fe20003f2d000 */
[----:B------:R-:W-:Y:S01]  /*1f20*/  IMAD R13, R12, R23, RZ ;  /* 0x000000170c0d7224 */ /* 0x000fe200078e02ff */
[----:B------:R-:W1:Y:S01]  /*1f30*/  LDS.64 R10, [R10] ;  /* 0x000000000a0a7984 */ /* 0x000e620000000a00 */
[C---:B------:R-:W-:Y:S01]  /*1f40*/  SHF.L.U32 R5, R4.reuse, 0x1, RZ ;  /* 0x0000000104057819 */ /* 0x040fe200000006ff */
[----:B------:R-:W-:Y:S01]  /*1f50*/  IMAD.HI R4, R4, 0x2, RZ ;  /* 0x0000000204047827 */ /* 0x000fe200078e02ff */
[----:B------:R-:W-:Y:S01]  /*1f60*/  LEA R9, R23, R2, 0x3 ;  /* 0x0000000217097211 */ /* 0x000fe200078e18ff */
[----:B------:R-:W2:Y:S01]  /*1f70*/  LDC.64 R20, c[0x0][0x3a0] ;  /* 0x0000e800ff147b82 */ /* 0x000ea20000000a00 */
[----:B0-----:R-:W-:Y:S01]  /*1f80*/  IADD3 R8, P3, P4, R5, UR7, R6 ;  /* 0x0000000705087c10 */ /* 0x001fe2000fc7e006 */
[----:B------:R-:W0:Y:S01]  /*1f90*/  LDCU UR7, c[0x0][0x3ec] ;  /* 0x00007d80ff0777ac */ /* 0x000e220008000800 */
[----:B------:R-:W-:-:S02]  /*1fa0*/  LEA R16, R23, R9, 0x3 ;  /* 0x0000000917107211 */ /* 0x000fc400078e18ff */
[----:B------:R-:W-:Y:S02]  /*1fb0*/  IADD3.X R17, PT, PT, R4, UR5, R7, P3, P4 ;  /* 0x0000000504117c10 */ /* 0x000fe40009fe8407 */
[CC--:B------:R-:W-:Y:S02]  /*1fc0*/  LEA R4, P5, R2.reuse, R8.reuse, 0x1 ;  /* 0x0000000802047211 */ /* 0x0c0fe400078a08ff */
[-C--:B------:R-:W-:Y:S02]  /*1fd0*/  LEA R12, P4, R13, R8.reuse, 0x1 ;  /* 0x000000080d0c7211 */ /* 0x080fe400078808ff */
[-C--:B------:R-:W-:Y:S02]  /*1fe0*/  LEA R6, P3, R9, R8.reuse, 0x1 ;  /* 0x0000000809067211 */ /* 0x080fe400078608ff */
[----:B------:R-:W-:Y:S02]  /*1ff0*/  LEA.HI.X.SX32 R5, R2, R17, 0x1, P5 ;  /* 0x0000001102057211 */ /* 0x000fe400028f0eff */
[----:B------:R-:W-:-:S02]  /*2000*/  LEA R8, P5, R16, R8, 0x1 ;  /* 0x0000000810087211 */ /* 0x000fc400078a08ff */
[-C--:B------:R-:W-:Y:S02]  /*2010*/  LEA.HI.X.SX32 R7, R9, R17.reuse, 0x1, P3 ;  /* 0x0000001109077211 */ /* 0x080fe400018f0eff */
[-C--:B------:R-:W-:Y:S01]  /*2020*/  LEA.HI.X.SX32 R9, R16, R17.reuse, 0x1, P5 ;  /* 0x0000001110097211 */ /* 0x080fe200028f0eff */
[----:B0-----:R-:W-:Y:S01]  /*2030*/  UIMAD UR4, UR6, UR7, URZ ;  /* 0x00000007060472a4 */ /* 0x001fe2000f8e02ff */
[----:B------:R-:W-:Y:S02]  /*2040*/  LEA.HI.X.SX32 R13, R13, R17, 0x1, P4 ;  /* 0x000000110d0d7211 */ /* 0x000fe400020f0eff */
[----:B------:R-:W-:Y:S01]  /*2050*/  FSEL R17, R14, -INF , P0 ;  /* 0xff8000000e117808 */ /* 0x000fe20000000000 */
[----:B------:R-:W-:Y:S01]  /*2060*/  USHF.L.U32 UR6, UR4, 0x2, URZ ;  /* 0x0000000204067899 */ /* 0x000fe200080006ff */
[----:B------:R-:W-:Y:S01]  /*2070*/  FSEL R2, R15, -INF , P1 ;  /* 0xff8000000f027808 */ /* 0x000fe20000800000 */
[----:B------:R-:W-:Y:S01]  /*2080*/  UIMAD.WIDE UR4, UR4, 0x4, URZ ;  /* 0x00000004040478a5 */ /* 0x000fe2000f8e02ff */
[C---:B------:R-:W-:Y:S01]  /*2090*/  SHF.L.U32 R15, R0.reuse, 0x2, RZ ;  /* 0x00000002000f7819 */ /* 0x040fe200000006ff */
[----:B------:R-:W-:Y:S01]  /*20a0*/  FFMA R48, R17, 0.69314718246459960938, R48 ;  /* 0x3f31721811307823 */ /* 0x000fe20000000030 */
[----:B------:R-:W-:-:S04]  /*20b0*/  IMAD.HI R0, R0, 0x4, RZ ;  /* 0x0000000400007827 */ /* 0x000fc800078e02ff */
[----:B------:R-:W-:Y:S01]  /*20c0*/  FFMA R49, R2, 0.69314718246459960938, R49 ;  /* 0x3f31721802317823 */ /* 0x000fe20000000031 */
[----:B--2---:R-:W-:Y:S02]  /*20d0*/  IADD3 R2, P0, P1, R15, UR6, R20 ;  /* 0x000000060f027c10 */ /* 0x004fe4000f91e014 */
[----:B-1----:R-:W-:Y:S01]  /*20e0*/  PRMT R18, R10, 0x7632, R18 ;  /* 0x000076320a127816 */ /* 0x002fe20000000012 */
[----:B------:R0:W-:Y:S04]  /*20f0*/  STG.E.U16 desc[UR10][R4.64], R10 ;  /* 0x0000000a04007986 */ /* 0x0001e8000c10150a */
[----:B------:R1:W-:Y:S04]  /*2100*/  STG.E.U16 desc[UR10][R6.64], R18 ;  /* 0x0000001206007986 */ /* 0x0003e8000c10150a */
[----:B------:R1:W-:Y:S01]  /*2110*/  STG.E.U16 desc[UR10][R8.64], R11 ;  /* 0x0000000b08007986 */ /* 0x0003e2000c10150a */
[----:B0-----:R-:W-:-:S02]  /*2120*/  PRMT R5, R11, 0x7632, R5 ;  /* 0x000076320b057816 */ /* 0x001fc40000000005 */
[----:B------:R-:W-:Y:S02]  /*2130*/  LOP3.LUT R4, R3, 0x78, RZ, 0xc0, !PT ;  /* 0x0000007803047812 */ /* 0x000fe400078ec0ff */
[----:B------:R-:W-:Y:S01]  /*2140*/  IADD3.X R3, PT, PT, R0, UR5, R21, P0, P1 ;  /* 0x0000000500037c10 */ /* 0x000fe200087e2415 */
[----:B------:R1:W-:Y:S01]  /*2150*/  STG.E.U16 desc[UR10][R12.64], R5 ;  /* 0x000000050c007986 */ /* 0x0003e2000c10150a */
[----:B------:R-:W-:Y:S06]  /*2160*/  BAR.SYNC.DEFER_BLOCKING 0x0 ;  /* 0x0000000000007b1d */ /* 0x000fec0000010000 */
[----:B------:R1:W-:Y:S02]  /*2170*/  STS.64 [R4+UR8], R48 ;  /* 0x0000003004007988 */ /* 0x0003e40008000a08 */
[----:B------:R-:W-:Y:S06]  /*2180*/  BAR.SYNC.DEFER_BLOCKING 0x0 ;  /* 0x0000000000007b1d */ /* 0x000fec0000010000 */
[----:B------:R-:W-:Y:S05]  /*2190*/  @P2 EXIT ;  /* 0x000000000000294d */ /* 0x000fea0003800000 */
[----:B------:R-:W0:Y:S04]  /*21a0*/  LDS R19, [R19] ;  /* 0x0000000013137984 */ /* 0x000e280000000800 */
[----:B0-----:R-:W-:Y:S01]  /*21b0*/  STG.E desc[UR10][R2.64], R19 ;  /* 0x0000001302007986 */ /* 0x001fe2000c10190a */
[----:B------:R-:W-:Y:S05]  /*21c0*/  EXIT ;  /* 0x000000000000794d */ /* 0x000fea0003800000 */
.L_x_2:
[----:B------:R-:W-:-:S00]  /*21d0*/  BRA `(.L_x_2) ;  /* 0xfffffffc00fc7947 */ /* 0x000fc0000383ffff */
[----:B------:R-:W-:-:S00]  /*21e0*/  NOP ;  /* 0x0000000000007918 */ /* 0x000fc00000000000 */
        /* <DEDUP_REMOVED lines=9> */
.L_x_3:


//--------------------- .nv.global.init           --------------------------
	.section	.nv.global.init,"aw",@progbits
.nv.global.init:
	.type		_$_str,@object
	.size		_$_str,(.L_0 - _$_str)
_$_str:
        /*0000*/ 	.byte	0x5f, 0x5f, 0x43, 0x55, 0x44, 0x41, 0x5f, 0x46, 0x54, 0x5a, 0x00
.L_0:


//--------------------- .nv.shared.attn_fwd       --------------------------
	.section	.nv.shared.attn_fwd,"aw",@nobits
	.sectionflags	@""
	.align	16
	.zero		1024


//--------------------- .nv.shared.reserved.0     --------------------------
	.section	.nv.shared.reserved.0,"aw",@nobits
	.weak		__nv_reservedSMEM_offset_0_alias
	.size		__nv_reservedSMEM_offset_0_alias, 0, 64
	.other		__nv_reservedSMEM_offset_0_alias,@"STO_CUDA_RESERVED_SHARED STV_DEFAULT"
__nv_reservedSMEM_offset_0_alias:
	.zero		0
	.zero		64


//--------------------- .nv.constant0.attn_fwd    --------------------------
	.section	.nv.constant0.attn_fwd,"a",@progbits
	.sectionflags	@""
	.align	4
.nv.constant0.attn_fwd:
	.zero		1032


//--------------------- SYMBOLS --------------------------

	.type		.nv.reservedSmem.offset0,@object
	.size		.nv.reservedSmem.offset0,0x4
	.type		.nv.reservedSmem.cap,@object
	.size		.nv.reservedSmem.cap,0x4
